	.target	sm_80

	.elftype	@"ET_EXEC"


//--------------------- .note.nv.tkinfo           --------------------------
	.section	.note.nv.tkinfo,"",@"SHT_NOTE"
	.sectionflags	@"SHF_NOTE_NV_TKINFO"
	.tkinfo
        /*0018*/ 	.word	0x00000002
        /*0030*/ 	.string	""
        /*0030*/ 	.string	"ptxas"
        /*0030*/ 	.string	"Cuda compilation tools, release 13.0, V13.0.88"
        /*0030*/ 	.string	"Build cuda_13.0.r13.0/compiler.36424714_0"
        /*0030*/ 	.string	"-v  -suppress-debug-info  -lineinfo  -arch sm_80 "



//--------------------- .note.nv.cuinfo           --------------------------
	.section	.note.nv.cuinfo,"",@"SHT_NOTE"
	.sectionflags	@"SHF_NOTE_NV_CUINFO"
        /*0018*/ 	.short	0x0002
        /*001a*/ 	.short	0x0050
        /*001c*/ 	.short	0x0082
	.zero		2


//--------------------- .nv.info                  --------------------------
	.section	.nv.info,"",@"SHT_CUDA_INFO"
	.align	4


	//----- nvinfo : EIATTR_REGCOUNT
	.align		4
        /*0000*/ 	.byte	0x04, 0x2f
        /*0002*/ 	.short	(.L_2 - .L_1)
	.align		4
.L_1:
        /*0004*/ 	.word	index@(attn_fwd)
        /*0008*/ 	.word	0x000000a8


	//----- nvinfo : EIATTR_FRAME_SIZE
	.align		4
.L_2:
        /*000c*/ 	.byte	0x04, 0x11
        /*000e*/ 	.short	(.L_4 - .L_3)
	.align		4
.L_3:
        /*0010*/ 	.word	index@(attn_fwd)
        /*0014*/ 	.word	0x00000000


	//----- nvinfo : EIATTR_MIN_STACK_SIZE
	.align		4
.L_4:
        /*0018*/ 	.byte	0x04, 0x12
        /*001a*/ 	.short	(.L_6 - .L_5)
	.align		4
.L_5:
        /*001c*/ 	.word	index@(attn_fwd)
        /*0020*/ 	.word	0x00000000
.L_6:


//--------------------- .nv.info.attn_fwd         --------------------------
	.section	.nv.info.attn_fwd,"",@"SHT_CUDA_INFO"
	.sectionflags	@""
	.align	4


	//----- nvinfo : EIATTR_CUDA_API_VERSION
	.align		4
        /*0000*/ 	.byte	0x04, 0x37
        /*0002*/ 	.short	(.L_8 - .L_7)
.L_7:
        /*0004*/ 	.word	0x00000082


	//----- nvinfo : EIATTR_SW2861232_WAR
	.align		4
.L_8:
        /*0008*/ 	.byte	0x01, 0x35
	.zero		2


	//----- nvinfo : EIATTR_PARAM_CBANK
	.align		4
        /*000c*/ 	.byte	0x04, 0x0a
        /*000e*/ 	.short	(.L_10 - .L_9)
	.align		4
.L_9:
        /*0010*/ 	.word	index@(.nv.constant0.attn_fwd)
        /*0014*/ 	.short	0x0160
        /*0016*/ 	.short	0x0088


	//----- nvinfo : EIATTR_CBANK_PARAM_SIZE
	.align		4
.L_10:
        /*0018*/ 	.byte	0x03, 0x19
        /*001a*/ 	.short	0x0088


	//----- nvinfo : EIATTR_KPARAM_INFO
	.align		4
        /*001c*/ 	.byte	0x04, 0x17
        /*001e*/ 	.short	(.L_12 - .L_11)
.L_11:
        /*0020*/ 	.word	0x00000000
        /*0024*/ 	.short	0x0019
        /*0026*/ 	.short	0x0080
        /*0028*/ 	.byte	0x00, 0xf4, 0x21, 0x00


	//----- nvinfo : EIATTR_KPARAM_INFO
	.align		4
.L_12:
        /*002c*/ 	.byte	0x04, 0x17
        /*002e*/ 	.short	(.L_14 - .L_13)
.L_13:
        /*0030*/ 	.word	0x00000000
        /*0034*/ 	.short	0x0018
        /*0036*/ 	.short	0x0078
        /*0038*/ 	.byte	0x00, 0xf4, 0x21, 0x00


	//----- nvinfo : EIATTR_KPARAM_INFO
	.align		4
.L_14:
        /*003c*/ 	.byte	0x04, 0x17
        /*003e*/ 	.short	(.L_16 - .L_15)
.L_15:
        /*0040*/ 	.word	0x00000000
        /*0044*/ 	.short	0x0017
        /*0046*/ 	.short	0x0070
        /*0048*/ 	.byte	0x00, 0xf0, 0x11, 0x00


	//----- nvinfo : EIATTR_KPARAM_INFO
	.align		4
.L_16:
        /*004c*/ 	.byte	0x04, 0x17
        /*004e*/ 	.short	(.L_18 - .L_17)
.L_17:
        /*0050*/ 	.word	0x00000000
        /*0054*/ 	.short	0x0016
        /*0056*/ 	.short	0x006c
        /*0058*/ 	.byte	0x00, 0xf0, 0x11, 0x00


	//----- nvinfo : EIATTR_KPARAM_INFO
	.align		4
.L_18:
        /*005c*/ 	.byte	0x04, 0x17
        /*005e*/ 	.short	(.L_20 - .L_19)
.L_19:
        /*0060*/ 	.word	0x00000000
        /*0064*/ 	.short	0x0015
        /*0066*/ 	.short	0x0068
        /*0068*/ 	.byte	0x00, 0xf0, 0x11, 0x00


	//----- nvinfo : EIATTR_KPARAM_INFO
	.align		4
.L_20:
        /*006c*/ 	.byte	0x04, 0x17
        /*006e*/ 	.short	(.L_22 - .L_21)
.L_21:
        /*0070*/ 	.word	0x00000000
        /*0074*/ 	.short	0x0014
        /*0076*/ 	.short	0x0064
        /*0078*/ 	.byte	0x00, 0xf0, 0x11, 0x00


	//----- nvinfo : EIATTR_KPARAM_INFO
	.align		4
.L_22:
        /*007c*/ 	.byte	0x04, 0x17
        /*007e*/ 	.short	(.L_24 - .L_23)
.L_23:
        /*0080*/ 	.word	0x00000000
        /*0084*/ 	.short	0x0013
        /*0086*/ 	.short	0x0060
        /*0088*/ 	.byte	0x00, 0xf0, 0x11, 0x00


	//----- nvinfo : EIATTR_KPARAM_INFO
	.align		4
.L_24:
        /*008c*/ 	.byte	0x04, 0x17
        /*008e*/ 	.short	(.L_26 - .L_25)
.L_25:
        /*0090*/ 	.word	0x00000000
        /*0094*/ 	.short	0x0012
        /*0096*/ 	.short	0x005c
        /*0098*/ 	.byte	0x00, 0xf0, 0x11, 0x00


	//----- nvinfo : EIATTR_KPARAM_INFO
	.align		4
.L_26:
        /*009c*/ 	.byte	0x04, 0x17
        /*009e*/ 	.short	(.L_28 - .L_27)
.L_27:
        /*00a0*/ 	.word	0x00000000
        /*00a4*/ 	.short	0x0011
        /*00a6*/ 	.short	0x0058
        /*00a8*/ 	.byte	0x00, 0xf0, 0x11, 0x00


	//----- nvinfo : EIATTR_KPARAM_INFO
	.align		4
.L_28:
        /*00ac*/ 	.byte	0x04, 0x17
        /*00ae*/ 	.short	(.L_30 - .L_29)
.L_29:
        /*00b0*/ 	.word	0x00000000
        /*00b4*/ 	.short	0x0010
        /*00b6*/ 	.short	0x0054
        /*00b8*/ 	.byte	0x00, 0xf0, 0x11, 0x00


	//----- nvinfo : EIATTR_KPARAM_INFO
	.align		4
.L_30:
        /*00bc*/ 	.byte	0x04, 0x17
        /*00be*/ 	.short	(.L_32 - .L_31)
.L_31:
        /*00c0*/ 	.word	0x00000000
        /*00c4*/ 	.short	0x000f
        /*00c6*/ 	.short	0x0050
        /*00c8*/ 	.byte	0x00, 0xf0, 0x11, 0x00


	//----- nvinfo : EIATTR_KPARAM_INFO
	.align		4
.L_32:
        /*00cc*/ 	.byte	0x04, 0x17
        /*00ce*/ 	.short	(.L_34 - .L_33)
.L_33:
        /*00d0*/ 	.word	0x00000000
        /*00d4*/ 	.short	0x000e
        /*00d6*/ 	.short	0x004c
        /*00d8*/ 	.byte	0x00, 0xf0, 0x11, 0x00


	//----- nvinfo : EIATTR_KPARAM_INFO
	.align		4
.L_34:
        /*00dc*/ 	.byte	0x04, 0x17
        /*00de*/ 	.short	(.L_36 - .L_35)
.L_35:
        /*00e0*/ 	.word	0x00000000
        /*00e4*/ 	.short	0x000d
        /*00e6*/ 	.short	0x0048
        /*00e8*/ 	.byte	0x00, 0xf0, 0x11, 0x00


	//----- nvinfo : EIATTR_KPARAM_INFO
	.align		4
.L_36:
        /*00ec*/ 	.byte	0x04, 0x17
        /*00ee*/ 	.short	(.L_38 - .L_37)
.L_37:
        /*00f0*/ 	.word	0x00000000
        /*00f4*/ 	.short	0x000c
        /*00f6*/ 	.short	0x0044
        /*00f8*/ 	.byte	0x00, 0xf0, 0x11, 0x00


	//----- nvinfo : EIATTR_KPARAM_INFO
	.align		4
.L_38:
        /*00fc*/ 	.byte	0x04, 0x17
        /*00fe*/ 	.short	(.L_40 - .L_39)
.L_39:
        /*0100*/ 	.word	0x00000000
        /*0104*/ 	.short	0x000b
        /*0106*/ 	.short	0x0040
        /*0108*/ 	.byte	0x00, 0xf0, 0x11, 0x00


	//----- nvinfo : EIATTR_KPARAM_INFO
	.align		4
.L_40:
        /*010c*/ 	.byte	0x04, 0x17
        /*010e*/ 	.short	(.L_42 - .L_41)
.L_41:
        /*0110*/ 	.word	0x00000000
        /*0114*/ 	.short	0x000a
        /*0116*/ 	.short	0x003c
        /*0118*/ 	.byte	0x00, 0xf0, 0x11, 0x00


	//----- nvinfo : EIATTR_KPARAM_INFO
	.align		4
.L_42:
        /*011c*/ 	.byte	0x04, 0x17
        /*011e*/ 	.short	(.L_44 - .L_43)
.L_43:
        /*0120*/ 	.word	0x00000000
        /*0124*/ 	.short	0x0009
        /*0126*/ 	.short	0x0038
        /*0128*/ 	.byte	0x00, 0xf0, 0x11, 0x00


	//----- nvinfo : EIATTR_KPARAM_INFO
	.align		4
.L_44:
        /*012c*/ 	.byte	0x04, 0x17
        /*012e*/ 	.short	(.L_46 - .L_45)
.L_45:
        /*0130*/ 	.word	0x00000000
        /*0134*/ 	.short	0x0008
        /*0136*/ 	.short	0x0034
        /*0138*/ 	.byte	0x00, 0xf0, 0x11, 0x00


	//----- nvinfo : EIATTR_KPARAM_INFO
	.align		4
.L_46:
        /*013c*/ 	.byte	0x04, 0x17
        /*013e*/ 	.short	(.L_48 - .L_47)
.L_47:
        /*0140*/ 	.word	0x00000000
        /*0144*/ 	.short	0x0007
        /*0146*/ 	.short	0x0030
        /*0148*/ 	.byte	0x00, 0xf0, 0x11, 0x00


	//----- nvinfo : EIATTR_KPARAM_INFO
	.align		4
.L_48:
        /*014c*/ 	.byte	0x04, 0x17
        /*014e*/ 	.short	(.L_50 - .L_49)
.L_49:
        /*0150*/ 	.word	0x00000000
        /*0154*/ 	.short	0x0006
        /*0156*/ 	.short	0x002c
        /*0158*/ 	.byte	0x00, 0xf0, 0x11, 0x00


	//----- nvinfo : EIATTR_KPARAM_INFO
	.align		4
.L_50:
        /*015c*/ 	.byte	0x04, 0x17
        /*015e*/ 	.short	(.L_52 - .L_51)
.L_51:
        /*0160*/ 	.word	0x00000000
        /*0164*/ 	.short	0x0005
        /*0166*/ 	.short	0x0028
        /*0168*/ 	.byte	0x00, 0xf0, 0x11, 0x00


	//----- nvinfo : EIATTR_KPARAM_INFO
	.align		4
.L_52:
        /*016c*/ 	.byte	0x04, 0x17
        /*016e*/ 	.short	(.L_54 - .L_53)
.L_53:
        /*0170*/ 	.word	0x00000000
        /*0174*/ 	.short	0x0004
        /*0176*/ 	.short	0x0020
        /*0178*/ 	.byte	0x00, 0xf4, 0x21, 0x00


	//----- nvinfo : EIATTR_KPARAM_INFO
	.align		4
.L_54:
        /*017c*/ 	.byte	0x04, 0x17
        /*017e*/ 	.short	(.L_56 - .L_55)
.L_55:
        /*0180*/ 	.word	0x00000000
        /*0184*/ 	.short	0x0003
        /*0186*/ 	.short	0x0018
        /*0188*/ 	.byte	0x00, 0xf4, 0x21, 0x00


	//----- nvinfo : EIATTR_KPARAM_INFO
	.align		4
.L_56:
        /*018c*/ 	.byte	0x04, 0x17
        /*018e*/ 	.short	(.L_58 - .L_57)
.L_57:
        /*0190*/ 	.word	0x00000000
        /*0194*/ 	.short	0x0002
        /*0196*/ 	.short	0x0010
        /*0198*/ 	.byte	0x00, 0xf4, 0x21, 0x00


	//----- nvinfo : EIATTR_KPARAM_INFO
	.align		4
.L_58:
        /*019c*/ 	.byte	0x04, 0x17
        /*019e*/ 	.short	(.L_60 - .L_59)
.L_59:
        /*01a0*/ 	.word	0x00000000
        /*01a4*/ 	.short	0x0001
        /*01a6*/ 	.short	0x0008
        /*01a8*/ 	.byte	0x00, 0xf4, 0x21, 0x00


	//----- nvinfo : EIATTR_KPARAM_INFO
	.align		4
.L_60:
        /*01ac*/ 	.byte	0x04, 0x17
        /*01ae*/ 	.short	(.L_62 - .L_61)
.L_61:
        /*01b0*/ 	.word	0x00000000
        /*01b4*/ 	.short	0x0000
        /*01b6*/ 	.short	0x0000
        /*01b8*/ 	.byte	0x00, 0xf4, 0x21, 0x00


	//----- nvinfo : EIATTR_MAXREG_COUNT
	.align		4
.L_62:
        /*01bc*/ 	.byte	0x03, 0x1b
        /*01be*/ 	.short	0x00ff


	//----- nvinfo : EIATTR_NUM_BARRIERS
	.align		4
        /*01c0*/ 	.byte	0x02, 0x4c
        /*01c2*/ 	.byte	0x01
	.zero		1


	//----- nvinfo : EIATTR_MERCURY_ISA_VERSION
	.align		4
        /*01c4*/ 	.byte	0x03, 0x5f
        /*01c6*/ 	.short	0x0000


	//----- nvinfo : EIATTR_COOP_GROUP_MASK_REGIDS
	.align		4
        /*01c8*/ 	.byte	0x04, 0x29
        /*01ca*/ 	.short	(.L_64 - .L_63)


	//   ....[0]....
.L_63:
        /*01cc*/ 	.word	0xffffffff


	//   ....[1]....
        /*01d0*/ 	.word	0xffffffff


	//   ....[2]....
        /*01d4*/ 	.word	0xffffffff


	//   ....[3]....
        /*01d8*/ 	.word	0xffffffff


	//   ....[4]....
        /*01dc*/ 	.word	0xffffffff


	//   ....[5]....
        /*01e0*/ 	.word	0xffffffff


	//   ....[6]....
        /*01e4*/ 	.word	0xffffffff


	//   ....[7]....
        /*01e8*/ 	.word	0xffffffff


	//   ....[8]....
        /*01ec*/ 	.word	0xffffffff


	//   ....[9]....
        /*01f0*/ 	.word	0xffffffff


	//   ....[10]....
        /*01f4*/ 	.word	0xffffffff


	//   ....[11]....
        /*01f8*/ 	.word	0xffffffff


	//   ....[12]....
        /*01fc*/ 	.word	0xffffffff


	//   ....[13]....
        /*0200*/ 	.word	0xffffffff


	//   ....[14]....
        /*0204*/ 	.word	0xffffffff


	//   ....[15]....
        /*0208*/ 	.word	0xffffffff


	//----- nvinfo : EIATTR_COOP_GROUP_INSTR_OFFSETS
	.align		4
.L_64:
        /*020c*/ 	.byte	0x04, 0x28
        /*020e*/ 	.short	(.L_66 - .L_65)


	//   ....[0]....
.L_65:
        /*0210*/ 	.word	0x000027a0


	//   ....[1]....
        /*0214*/ 	.word	0x00002830


	//   ....[2]....
        /*0218*/ 	.word	0x00002860


	//   ....[3]....
        /*021c*/ 	.word	0x000029a0


	//   ....[4]....
        /*0220*/ 	.word	0x000029f0


	//   ....[5]....
        /*0224*/ 	.word	0x00002a30


	//   ....[6]....
        /*0228*/ 	.word	0x00002a40


	//   ....[7]....
        /*022c*/ 	.word	0x00002a60


	//   ....[8]....
        /*0230*/ 	.word	0x00003010


	//   ....[9]....
        /*0234*/ 	.word	0x00003020


	//   ....[10]....
        /*0238*/ 	.word	0x00003030


	//   ....[11]....
        /*023c*/ 	.word	0x00003040


	//   ....[12]....
        /*0240*/ 	.word	0x00003270


	//   ....[13]....
        /*0244*/ 	.word	0x00003280


	//   ....[14]....
        /*0248*/ 	.word	0x000032a0


	//   ....[15]....
        /*024c*/ 	.word	0x000032b0


	//----- nvinfo : EIATTR_EXIT_INSTR_OFFSETS
	.align		4
.L_66:
        /*0250*/ 	.byte	0x04, 0x1c
        /*0252*/ 	.short	(.L_68 - .L_67)


	//   ....[0]....
.L_67:
        /*0254*/ 	.word	0x000067f0


	//----- nvinfo : EIATTR_REQNTID
	.align		4
.L_68:
        /*0258*/ 	.byte	0x04, 0x10
        /*025a*/ 	.short	(.L_70 - .L_69)
.L_69:
        /*025c*/ 	.word	0x00000080
        /*0260*/ 	.word	0x00000001
        /*0264*/ 	.word	0x00000001
.L_70:


//--------------------- .nv.callgraph             --------------------------
	.section	.nv.callgraph,"",@"SHT_CUDA_CALLGRAPH"
	.align	4
	.sectionentsize	8
	.align		4
        /*0000*/ 	.word	0x00000000
	.align		4
        /*0004*/ 	.word	0xffffffff
	.align		4
        /*0008*/ 	.word	0x00000000
	.align		4
        /*000c*/ 	.word	0xfffffffe
	.align		4
        /*0010*/ 	.word	0x00000000
	.align		4
        /*0014*/ 	.word	0xfffffffd
	.align		4
        /*0018*/ 	.word	0x00000000
	.align		4
        /*001c*/ 	.word	0xfffffffc


//--------------------- .nv.rel.action            --------------------------
	.section	.nv.rel.action,"",@"SHT_CUDA_RELOCINFO"
	.align	8
	.sectionentsize	8
        /*0000*/ 	.byte	0x73, 0x00, 0x00, 0x00, 0x00, 0x00, 0x00, 0x00, 0x00, 0x00, 0x00, 0x11, 0x25, 0x00, 0x05, 0x36


//--------------------- .nv.constant4             --------------------------
	.section	.nv.constant4,"a",@progbits
	.align	8
	.align		8
.nv.constant4:
        /*0000*/ 	.dword	_$_str


//--------------------- .nv.constant0.attn_fwd    --------------------------
	.section	.nv.constant0.attn_fwd,"a",@progbits
	.sectionflags	@""
	.align	4
.nv.constant0.attn_fwd:
	.zero		488


//--------------------- .text.attn_fwd            --------------------------
	.section	.text.attn_fwd,"ax",@progbits
	.sectioninfo	@"SHI_REGISTERS=168"
	.align	128
        .global         attn_fwd
        .type           attn_fwd,@function
        .size           attn_fwd,(.L_x_3 - attn_fwd)
        .other          attn_fwd,@"STO_CUDA_ENTRY STV_DEFAULT"
attn_fwd:
.text.attn_fwd:
[----:B------:R-:W-:Y:S02]  /*0000*/  MOV R1, c[0x0][0x28] ;  /* 0x00000a0000017a02 */ /* 0x000fe40000000f00 */
[----:B------:R-:W0:Y:S01]  /*0010*/  S2R R160, SR_TID.X ;  /* 0x0000000000a07919 */ /* 0x000e220000002100 */
[----:B------:R-:W-:Y:S01]  /*0020*/  MOV R52, c[0x0][0x198] ;  /* 0x0000660000347a02 */ /* 0x000fe20000000f00 */
[----:B------:R-:W-:Y:S02]  /*0030*/  ULDC.64 UR4, c[0x0][0x118] ;  /* 0x0000460000047ab9 */ /* 0x000fe40000000a00 */
[----:B------:R-:W1:Y:S01]  /*0040*/  S2R R154, SR_CTAID.X ;  /* 0x00000000009a7919 */ /* 0x000e620000002500 */
[C---:B------:R-:W-:Y:S01]  /*0050*/  SHF.L.U32 R11, R52.reuse, 0x3, RZ ;  /* 0x00000003340b7819 */ /* 0x040fe200000006ff */
[C---:B------:R-:W-:Y:S01]  /*0060*/  IMAD R21, R52.reuse, 0xa, RZ ;  /* 0x0000000a34157824 */ /* 0x040fe200078e02ff */
[C---:B------:R-:W-:Y:S01]  /*0070*/  SHF.L.U32 R15, R52.reuse, 0x4, RZ ;  /* 0x00000004340f7819 */ /* 0x040fe200000006ff */
[----:B------:R-:W2:Y:S01]  /*0080*/  S2R R163, SR_CTAID.Y ;  /* 0x0000000000a37919 */ /* 0x000ea20000002600 */
[C---:B------:R-:W-:Y:S01]  /*0090*/  IMAD R23, R52.reuse, 0x14, RZ ;  /* 0x0000001434177824 */ /* 0x040fe200078e02ff */
[C---:B------:R-:W-:Y:S01]  /*00a0*/  SHF.L.U32 R17, R52.reuse, 0x5, RZ ;  /* 0x0000000534117819 */ /* 0x040fe200000006ff */
[C---:B------:R-:W-:Y:S01]  /*00b0*/  IMAD R19, R52.reuse, 0x50, RZ ;  /* 0x0000005034137824 */ /* 0x040fe200078e02ff */
[CC--:B------:R-:W-:Y:S01]  /*00c0*/  LEA R7, R52.reuse, R52.reuse, 0x1 ;  /* 0x0000003434077211 */ /* 0x0c0fe200078e08ff */
[C---:B------:R-:W-:Y:S01]  /*00d0*/  IMAD R27, R52.reuse, 0x28, RZ ;  /* 0x00000028341b7824 */ /* 0x040fe200078e02ff */
[C---:B------:R-:W-:Y:S01]  /*00e0*/  SHF.L.U32 R49, R52.reuse, 0x1, RZ ;  /* 0x0000000134317819 */ /* 0x040fe200000006ff */
[C---:B------:R-:W-:Y:S01]  /*00f0*/  IMAD R9, R52.reuse, 0x6, RZ ;  /* 0x0000000634097824 */ /* 0x040fe200078e02ff */
[C---:B------:R-:W-:Y:S01]  /*0100*/  SHF.L.U32 R51, R52.reuse, 0x2, RZ ;  /* 0x0000000234337819 */ /* 0x040fe200000006ff */
[C---:B------:R-:W-:Y:S01]  /*0110*/  IMAD R33, R52.reuse, 0x18, RZ ;  /* 0x0000001834217824 */ /* 0x040fe200078e02ff */
[CC--:B------:R-:W-:Y:S01]  /*0120*/  LEA R53, R52.reuse, R52.reuse, 0x3 ;  /* 0x0000003434357211 */ /* 0x0c0fe200078e18ff */
[C---:B------:R-:W-:Y:S01]  /*0130*/  IMAD R6, R52.reuse, 0x60, RZ ;  /* 0x0000006034067824 */ /* 0x040fe200078e02ff */
[CC--:B------:R-:W-:Y:S01]  /*0140*/  LEA R61, R52.reuse, R52.reuse, 0x4 ;  /* 0x00000034343d7211 */ /* 0x0c0fe200078e20ff */
[C---:B------:R-:W-:Y:S01]  /*0150*/  IMAD R31, R52.reuse, 0xc, RZ ;  /* 0x0000000c341f7824 */ /* 0x040fe200078e02ff */
[C---:B------:R-:W-:Y:S01]  /*0160*/  LEA R83, R52.reuse, -R52, 0x5 ;  /* 0x8000003434537211 */ /* 0x040fe200078e28ff */
[----:B------:R-:W-:Y:S01]  /*0170*/  IMAD R37, R52, 0x30, RZ ;  /* 0x0000003034257824 */ /* 0x000fe200078e02ff */
[----:B0-----:R-:W-:Y:S01]  /*0180*/  LOP3.LUT R159, R160, 0x7f, RZ, 0xc0, !PT ;  /* 0x0000007fa09f7812 */ /* 0x001fe200078ec0ff */
[----:B------:R-:W-:-:S02]  /*0190*/  IMAD R39, R52, 0xe, RZ ;  /* 0x0000000e34277824 */ /* 0x000fc400078e02ff */
[----:B------:R-:W-:Y:S01]  /*01a0*/  IMAD R47, R52, 0x38, RZ ;  /* 0x00000038342f7824 */ /* 0x000fe200078e02ff */
[----:B-1----:R-:W-:Y:S01]  /*01b0*/  LEA R154, R154, R159, 0x7 ;  /* 0x0000009f9a9a7211 */ /* 0x002fe200078e38ff */
[C---:B------:R-:W-:Y:S02]  /*01c0*/  IMAD R8, R52.reuse, 0x70, RZ ;  /* 0x0000007034087824 */ /* 0x040fe400078e02ff */
[----:B------:R-:W-:Y:S02]  /*01d0*/  IMAD R12, R52, 0x7e, RZ ;  /* 0x0000007e340c7824 */ /* 0x000fe400078e02ff */
[----:B--2---:R-:W-:Y:S02]  /*01e0*/  IMAD R0, R163, c[0x0][0x190], RZ ;  /* 0x00006400a3007a24 */ /* 0x004fe400078e02ff */
[----:B------:R-:W-:Y:S02]  /*01f0*/  IMAD R3, R154, c[0x0][0x194], RZ ;  /* 0x000065009a037a24 */ /* 0x000fe400078e02ff */
[----:B------:R-:W-:Y:S01]  /*0200*/  IMAD R29, R52, 0x42, RZ ;  /* 0x00000042341d7824 */ /* 0x000fe200078e02ff */
[C---:B------:R-:W-:Y:S01]  /*0210*/  SHF.L.U32 R2, R0.reuse, 0x1, RZ ;  /* 0x0000000100027819 */ /* 0x040fe200000006ff */
[----:B------:R-:W-:Y:S01]  /*0220*/  IMAD.HI R0, R0, 0x2, RZ ;  /* 0x0000000200007827 */ /* 0x000fe200078e02ff */
[----:B------:R-:W-:-:S03]  /*0230*/  SHF.L.U32 R5, R3, 0x1, RZ ;  /* 0x0000000103057819 */ /* 0x000fc600000006ff */
[----:B------:R-:W-:Y:S01]  /*0240*/  IMAD.HI R3, R3, 0x2, RZ ;  /* 0x0000000203037827 */ /* 0x000fe200078e02ff */
[----:B------:R-:W-:Y:S02]  /*0250*/  IADD3 R2, P0, P1, R5, c[0x0][0x160], R2 ;  /* 0x0000580005027a10 */ /* 0x000fe4000791e002 */
[C---:B------:R-:W-:Y:S01]  /*0260*/  LEA R5, R52.reuse, R52, 0x2 ;  /* 0x0000003434057211 */ /* 0x040fe200078e10ff */
[C---:B------:R-:W-:Y:S01]  /*0270*/  IMAD R13, R52.reuse, 0x7, RZ ;  /* 0x00000007340d7824 */ /* 0x040fe200078e02ff */
[----:B------:R-:W-:Y:S01]  /*0280*/  IADD3.X R3, R3, c[0x0][0x164], R0, P0, P1 ;  /* 0x0000590003037a10 */ /* 0x000fe200007e2400 */
[C---:B------:R-:W-:Y:S01]  /*0290*/  IMAD R41, R52.reuse, 0x1c, RZ ;  /* 0x0000001c34297824 */ /* 0x040fe200078e02ff */
[CC--:B------:R-:W-:Y:S01]  /*02a0*/  LEA R10, P2, R52.reuse, R2.reuse, 0x4 ;  /* 0x00000002340a7211 */ /* 0x0c0fe200078420ff */
[C---:B------:R-:W-:Y:S01]  /*02b0*/  IMAD R63, R52.reuse, 0x12, RZ ;  /* 0x00000012343f7824 */ /* 0x040fe200078e02ff */
[CC--:B------:R-:W-:Y:S01]  /*02c0*/  LEA R14, P3, R52.reuse, R2.reuse, 0x5 ;  /* 0x00000002340e7211 */ /* 0x0c0fe200078628ff */
[C---:B------:R-:W-:Y:S01]  /*02d0*/  IMAD R69, R52.reuse, 0x16, RZ ;  /* 0x0000001634457824 */ /* 0x040fe200078e02ff */
[CC--:B------:R-:W-:Y:S01]  /*02e0*/  LEA R16, P1, R52.reuse, R2.reuse, 0x6 ;  /* 0x0000000234107211 */ /* 0x0c0fe200078230ff */
[C---:B------:R-:W-:Y:S01]  /*02f0*/  IMAD R75, R52.reuse, 0x1a, RZ ;  /* 0x0000001a344b7824 */ /* 0x040fe200078e02ff */
[-C--:B------:R-:W-:Y:S01]  /*0300*/  LEA.HI.X.SX32 R11, R11, R3.reuse, 0x1, P2 ;  /* 0x000000030b0b7211 */ /* 0x080fe200010f0eff */
[C---:B------:R-:W-:Y:S01]  /*0310*/  IMAD R55, R52.reuse, 0xb, RZ ;  /* 0x0000000b34377824 */ /* 0x040fe200078e02ff */
[-C--:B------:R-:W-:Y:S01]  /*0320*/  LEA.HI.X.SX32 R15, R15, R3.reuse, 0x1, P3 ;  /* 0x000000030f0f7211 */ /* 0x080fe200018f0eff */
[C---:B------:R-:W-:Y:S01]  /*0330*/  IMAD R57, R52.reuse, 0xd, RZ ;  /* 0x0000000d34397824 */ /* 0x040fe200078e02ff */
[-C--:B------:R-:W-:Y:S01]  /*0340*/  IADD3 R18, P2, R21, R2.reuse, RZ ;  /* 0x0000000215127210 */ /* 0x080fe20007f5e0ff */
[C---:B------:R-:W-:Y:S01]  /*0350*/  IMAD R59, R52.reuse, 0xf, RZ ;  /* 0x0000000f343b7824 */ /* 0x040fe200078e02ff */
[-C--:B------:R-:W-:Y:S01]  /*0360*/  IADD3 R20, P3, R23, R2.reuse, RZ ;  /* 0x0000000217147210 */ /* 0x080fe20007f7e0ff */
[C---:B------:R-:W-:Y:S01]  /*0370*/  IMAD R81, R52.reuse, 0x1e, RZ ;  /* 0x0000001e34517824 */ /* 0x040fe200078e02ff */
[-C--:B------:R-:W-:Y:S01]  /*0380*/  IADD3 R4, P0, R19, R2.reuse, RZ ;  /* 0x0000000213047210 */ /* 0x080fe20007f1e0ff */
[C---:B------:R-:W-:Y:S01]  /*0390*/  IMAD R35, R52.reuse, 0x22, RZ ;  /* 0x0000002234237824 */ /* 0x040fe200078e02ff */
[-C--:B------:R-:W-:Y:S01]  /*03a0*/  LEA.HI.X.SX32 R17, R17, R3.reuse, 0x1, P1 ;  /* 0x0000000311117211 */ /* 0x080fe200008f0eff */
[C---:B------:R-:W-:Y:S01]  /*03b0*/  IMAD R45, R52.reuse, 0x24, RZ ;  /* 0x00000024342d7824 */ /* 0x040fe200078e02ff */
[-C--:B------:R-:W-:Y:S01]  /*03c0*/  IADD3 R22, P1, R27, R2.reuse, RZ ;  /* 0x000000021b167210 */ /* 0x080fe20007f3e0ff */
[C---:B------:R-:W-:Y:S01]  /*03d0*/  IMAD R65, R52.reuse, 0x13, RZ ;  /* 0x0000001334417824 */ /* 0x040fe200078e02ff */
[-C--:B------:R-:W-:Y:S01]  /*03e0*/  LEA.HI.X.SX32 R19, R5, R3.reuse, 0x1, P2 ;  /* 0x0000000305137211 */ /* 0x080fe200010f0eff */
[C---:B------:R-:W-:Y:S01]  /*03f0*/  IMAD R87, R52.reuse, 0x26, RZ ;  /* 0x0000002634577824 */ /* 0x040fe200078e02ff */
[-C--:B------:R-:W-:Y:S01]  /*0400*/  LEA.HI.X.SX32 R21, R21, R3.reuse, 0x1, P3 ;  /* 0x0000000315157211 */ /* 0x080fe200018f0eff */
[C---:B------:R-:W-:Y:S01]  /*0410*/  IMAD R67, R52.reuse, 0x15, RZ ;  /* 0x0000001534437824 */ /* 0x040fe200078e02ff */
[-C--:B------:R-:W-:Y:S01]  /*0420*/  IADD3 R26, P3, R9, R2.reuse, RZ ;  /* 0x00000002091a7210 */ /* 0x080fe20007f7e0ff */
[C---:B------:R-:W-:Y:S01]  /*0430*/  IMAD R93, R52.reuse, 0x2a, RZ ;  /* 0x0000002a345d7824 */ /* 0x040fe200078e02ff */
[-C--:B------:R-:W-:Y:S01]  /*0440*/  LEA.HI.X.SX32 R5, R27, R3.reuse, 0x1, P0 ;  /* 0x000000031b057211 */ /* 0x080fe200000f0eff */
[C---:B------:R-:W-:Y:S01]  /*0450*/  IMAD R97, R52.reuse, 0x2c, RZ ;  /* 0x0000002c34617824 */ /* 0x040fe200078e02ff */
[-C--:B------:R-:W-:Y:S01]  /*0460*/  IADD3 R30, P0, R33, R2.reuse, RZ ;  /* 0x00000002211e7210 */ /* 0x080fe20007f1e0ff */
[----:B------:R-:W-:Y:S01]  /*0470*/  IMAD R71, R52, 0x17, RZ ;  /* 0x0000001734477824 */ /* 0x000fe200078e02ff */
        /* <DEDUP_REMOVED lines=12> */
[----:B------:R-:W-:Y:S01]  /*0540*/  IADD3 R36, P0, R39, R2, RZ ;  /* 0x0000000227247210 */ /* 0x000fe20007f1e0ff */
[C---:B------:R-:W-:Y:S01]  /*0550*/  IMAD R79, R52.reuse, 0x1d, RZ ;  /* 0x0000001d344f7824 */ /* 0x040fe200078e02ff */
[-C--:B------:R-:W-:Y:S01]  /*0560*/  LEA.HI.X.SX32 R7, R37, R3.reuse, 0x1, P5 ;  /* 0x0000000325077211 */ /* 0x080fe200028f0eff */
[C---:B------:R-:W-:Y:S01]  /*0570*/  IMAD R121, R52.reuse, 0x3a, RZ ;  /* 0x0000003a34797824 */ /* 0x040fe200078e02ff */
[C---:B------:R-:W-:Y:S01]  /*0580*/  LEA R0, R52.reuse, -R52, 0x6 ;  /* 0x8000003434007211 */ /* 0x040fe200078e30ff */
[----:B------:R-:W-:Y:S01]  /*0590*/  IMAD R125, R52, 0x3c, RZ ;  /* 0x0000003c347d7824 */ /* 0x000fe200078e02ff */
[-C--:B------:R-:W-:Y:S01]  /*05a0*/  IADD3 R8, P6, R8, R2.reuse, RZ ;  /* 0x0000000208087210 */ /* 0x080fe20007fde0ff */
[----:B------:R-:W-:Y:S01]  /*05b0*/  IMAD R123, R52, 0x3e, RZ ;  /* 0x0000003e347b7824 */ /* 0x000fe200078e02ff */
        /* <DEDUP_REMOVED lines=16> */
[-C--:B------:R-:W-:Y:S01]  /*06c0*/  LEA.HI.X.SX32 R9, R47, R3.reuse, 0x1, P6 ;  /* 0x000000032f097211 */ /* 0x080fe200030f0eff */
[----:B------:R-:W-:Y:S01]  /*06d0*/  IMAD R89, R52, 0x27, RZ ;  /* 0x0000002734597824 */ /* 0x000fe200078e02ff */
[-C--:B------:R-:W-:Y:S01]  /*06e0*/  LEA.HI.X.SX32 R13, R0, R3.reuse, 0x1, P4 ;  /* 0x00000003000d7211 */ /* 0x080fe200020f0eff */
[C---:B------:R-:W-:Y:S01]  /*06f0*/  IMAD R88, R52.reuse, 0x4e, RZ ;  /* 0x0000004e34587824 */ /* 0x040fe200078e02ff */
[CC--:B------:R-:W-:Y:S01]  /*0700*/  IADD3 R46, P5, R49.reuse, R2.reuse, RZ ;  /* 0x00000002312e7210 */ /* 0x0c0fe20007fbe0ff */
[C---:B------:R-:W-:Y:S01]  /*0710*/  IMAD R91, R52.reuse, 0x29, RZ ;  /* 0x00000029345b7824 */ /* 0x040fe200078e02ff */
[CC--:B------:R-:W-:Y:S01]  /*0720*/  LEA R48, P6, R52.reuse, R2.reuse, 0x2 ;  /* 0x0000000234307211 */ /* 0x0c0fe200078c10ff */
[C---:B------:R-:W-:Y:S01]  /*0730*/  IMAD R90, R52.reuse, 0x52, RZ ;  /* 0x00000052345a7824 */ /* 0x040fe200078e02ff */
[CC--:B------:R-:W-:Y:S01]  /*0740*/  LEA R50, P4, R52.reuse, R2.reuse, 0x3 ;  /* 0x0000000234327211 */ /* 0x0c0fe200078818ff */
[C---:B------:R-:W-:Y:S01]  /*0750*/  IMAD R92, R52.reuse, 0x54, RZ ;  /* 0x00000054345c7824 */ /* 0x040fe200078e02ff */
[CC--:B------:R-:W-:Y:S01]  /*0760*/  LEA.HI.X.SX32 R47, R52.reuse, R3.reuse, 0x1, P5 ;  /* 0x00000003342f7211 */ /* 0x0c0fe200028f0eff */
        /* <DEDUP_REMOVED lines=36> */
[----:B------:R-:W-:Y:S01]  /*09b0*/  IMAD R143, R52, 0x6e, RZ ;  /* 0x0000006e348f7824 */ /* 0x000fe200078e02ff */
[-C--:B------:R-:W-:Y:S01]  /*09c0*/  IADD3 R90, P2, R90, R2.reuse, RZ ;  /* 0x000000025a5a7210 */ /* 0x080fe20007f5e0ff */
        /* <DEDUP_REMOVED lines=12> */
[----:B------:R-:W-:Y:S01]  /*0a90*/  IMAD R129, R52, 0x3d, RZ ;  /* 0x0000003d34817824 */ /* 0x000fe200078e02ff */
[-C--:B------:R-:W-:Y:S01]  /*0aa0*/  IADD3 R94, P0, R94, R2.reuse, RZ ;  /* 0x000000025e5e7210 */ /* 0x080fe20007f1e0ff */
[C---:B------:R-:W-:Y:S01]  /*0ab0*/  IMAD R133, R52.reuse, 0x7a, RZ ;  /* 0x0000007a34857824 */ /* 0x040fe200078e02ff */
[-C--:B------:R-:W-:Y:S01]  /*0ac0*/  LEA.HI.X.SX32 R91, R91, R3.reuse, 0x1, P2 ;  /* 0x000000035b5b7211 */ /* 0x080fe200010f0eff */
[----:B------:R-:W-:Y:S01]  /*0ad0*/  IMAD R131, R52, 0x7c, RZ ;  /* 0x0000007c34837824 */ /* 0x000fe200078e02ff */
[C---:B------:R-:W-:Y:S01]  /*0ae0*/  IADD3 R52, P5, R63.reuse, R2, RZ ;  /* 0x000000023f347210 */ /* 0x040fe20007fbe0ff */
[----:B------:R-:W2:Y:S01]  /*0af0*/  LDG.E.U16 R10, [R10.64] ;  /* 0x000000040a0a7981 */ /* 0x000ea2000c1e1500 */
[----:B------:R-:W-:-:S02]  /*0b00*/  LEA.HI.X.SX32 R63, R63, R3, 0x1, P4 ;  /* 0x000000033f3f7211 */ /* 0x000fc400020f0eff */
[-C--:B------:R-:W-:Y:S01]  /*0b10*/  LEA.HI.X.SX32 R53, R53, R3.reuse, 0x1, P5 ;  /* 0x0000000335357211 */ /* 0x080fe200028f0eff */
[----:B------:R0:W3:Y:S01]  /*0b20*/  LDG.E.U16 R14, [R14.64] ;  /* 0x000000040e0e7981 */ /* 0x0000e2000c1e1500 */
[-C--:B------:R-:W-:Y:S02]  /*0b30*/  IADD3 R58, P5, R81, R2.reuse, RZ ;  /* 0x00000002513a7210 */ /* 0x080fe40007fbe0ff */
[-C--:B------:R-:W-:Y:S01]  /*0b40*/  IADD3 R68, P4, R97, R2.reuse, RZ ;  /* 0x0000000261447210 */ /* 0x080fe20007f9e0ff */
[----:B------:R-:W4:Y:S01]  /*0b50*/  LDG.E.U16 R16, [R16.64] ;  /* 0x0000000410107981 */ /* 0x000f22000c1e1500 */
[-C--:B------:R-:W-:Y:S02]  /*0b60*/  LEA.HI.X.SX32 R59, R59, R3.reuse, 0x1, P5 ;  /* 0x000000033b3b7211 */ /* 0x080fe400028f0eff */
[----:B------:R-:W-:Y:S01]  /*0b70*/  IADD3 R64, P5, R87, R2, RZ ;  /* 0x0000000257407210 */ /* 0x000fe20007fbe0ff */
[----:B------:R1:W5:Y:S01]  /*0b80*/  LDG.E.U16 R4, [R4.64] ;  /* 0x0000000404047981 */ /* 0x000362000c1e1500 */
[----:B------:R-:W-:-:S02]  /*0b90*/  LEA.HI.X.SX32 R69, R69, R3, 0x1, P4 ;  /* 0x0000000345457211 */ /* 0x000fc400020f0eff */
[-C--:B------:R-:W-:Y:S01]  /*0ba0*/  LEA.HI.X.SX32 R65, R65, R3.reuse, 0x1, P5 ;  /* 0x0000000341417211 */ /* 0x080fe200028f0eff */
[----:B------:R-:W5:Y:S01]  /*0bb0*/  LDG.E.U16 R32, [R32.64] ;  /* 0x0000000420207981 */ /* 0x000f62000c1e1500 */
[-C--:B------:R-:W-:Y:S02]  /*0bc0*/  IADD3 R70, P5, R101, R2.reuse, RZ ;  /* 0x0000000265467210 */ /* 0x080fe40007fbe0ff */
[-C--:B------:R-:W-:Y:S01]  /*0bd0*/  IADD3 R74, P4, R111, R2.reuse, RZ ;  /* 0x000000026f4a7210 */ /* 0x080fe20007f9e0ff */
[----:B------:R0:W5:Y:S01]  /*0be0*/  LDG.E.U16 R6, [R6.64] ;  /* 0x0000000406067981 */ /* 0x000162000c1e1500 */
[-C--:B------:R-:W-:Y:S02]  /*0bf0*/  LEA.HI.X.SX32 R71, R71, R3.reuse, 0x1, P5 ;  /* 0x0000000347477211 */ /* 0x080fe400028f0eff */
[----:B------:R-:W-:Y:S01]  /*0c00*/  LEA.HI.X.SX32 R75, R75, R3, 0x1, P4 ;  /* 0x000000034b4b7211 */ /* 0x000fe200020f0eff */
[----:B------:R0:W5:Y:S01]  /*0c10*/  LDG.E.U16 R8, [R8.64] ;  /* 0x0000000408087981 */ /* 0x000162000c1e1500 */
[----:B------:R-:W-:-:S02]  /*0c20*/  IADD3 R76, P5, R115, R2, RZ ;  /* 0x00000002734c7210 */ /* 0x000fc40007fbe0ff */
[-C--:B------:R-:W-:Y:S01]  /*0c30*/  IADD3 R80, P4, R125, R2.reuse, RZ ;  /* 0x000000027d507210 */ /* 0x080fe20007f9e0ff */
[----:B------:R-:W5:Y:S01]  /*0c40*/  LDG.E.U16 R46, [R46.64] ;  /* 0x000000042e2e7981 */ /* 0x000f62000c1e1500 */
[-C--:B------:R-:W-:Y:S02]  /*0c50*/  LEA.HI.X.SX32 R77, R77, R3.reuse, 0x1, P5 ;  /* 0x000000034d4d7211 */ /* 0x080fe400028f0eff */
[-C--:B------:R-:W-:Y:S01]  /*0c60*/  LEA.HI.X.SX32 R81, R81, R3.reuse, 0x1, P4 ;  /* 0x0000000351517211 */ /* 0x080fe200020f0eff */
[----:B------:R-:W5:Y:S01]  /*0c70*/  LDG.E.U16 R52, [R52.64] ;  /* 0x0000000434347981 */ /* 0x000f62000c1e1500 */
[-C--:B------:R-:W-:Y:S02]  /*0c80*/  IADD3 R82, P5, R123, R2.reuse, RZ ;  /* 0x000000027b527210 */ /* 0x080fe40007fbe0ff */
[----:B------:R-:W-:Y:S01]  /*0c90*/  IADD3 R86, P4, R86, R2, RZ ;  /* 0x0000000256567210 */ /* 0x000fe20007f9e0ff */
[----:B------:R-:W5:Y:S01]  /*0ca0*/  LDG.E.U16 R60, [R60.64] ;  /* 0x000000043c3c7981 */ /* 0x000f62000c1e1500 */
[----:B------:R-:W-:-:S02]  /*0cb0*/  LEA.HI.X.SX32 R45, R45, R3, 0x1, P3 ;  /* 0x000000032d2d7211 */ /* 0x000fc400018f0eff */
[-C--:B------:R-:W-:Y:S01]  /*0cc0*/  IADD3 R104, P2, R155, R2.reuse, RZ ;  /* 0x000000029b687210 */ /* 0x080fe20007f5e0ff */
[----:B------:R-:W5:Y:S01]  /*0cd0*/  LDG.E.U16 R72, [R72.64] ;  /* 0x0000000448487981 */ /* 0x000f62000c1e1500 */
[-C--:B------:R-:W-:Y:S02]  /*0ce0*/  LEA.HI.X.SX32 R93, R93, R3.reuse, 0x1, P1 ;  /* 0x000000035d5d7211 */ /* 0x080fe400008f0eff */
[-C--:B------:R-:W-:Y:S01]  /*0cf0*/  LEA.HI.X.SX32 R83, R83, R3.reuse, 0x1, P5 ;  /* 0x0000000353537211 */ /* 0x080fe200028f0eff */
[----:B------:R-:W5:Y:S01]  /*0d00*/  LDG.E.U16 R24, [R24.64] ;  /* 0x0000000418187981 */ /* 0x000f62000c1e1500 */
[----:B------:R-:W-:Y:S02]  /*0d10*/  IADD3 R96, P3, R96, R2, RZ ;  /* 0x0000000260607210 */ /* 0x000fe40007f7e0ff */
[-C--:B------:R-:W-:Y:S01]  /*0d20*/  LEA.HI.X.SX32 R85, R85, R3.reuse, 0x1, P6 ;  /* 0x0000000355557211 */ /* 0x080fe200030f0eff */
[----:B------:R-:W5:Y:S01]  /*0d30*/  LDG.E.U16 R90, [R90.64] ;  /* 0x000000045a5a7981 */ /* 0x000f62000c1e1500 */
[----:B------:R-:W-:-:S02]  /*0d40*/  LEA.HI.X.SX32 R87, R87, R3, 0x1, P4 ;  /* 0x0000000357577211 */ /* 0x000fc400020f0eff */
[-C--:B------:R-:W-:Y:S01]  /*0d50*/  IADD3 R106, P1, R153, R2.reuse, RZ ;  /* 0x00000002996a7210 */ /* 0x080fe20007f3e0ff */
[----:B------:R-:W5:Y:S01]  /*0d60*/  LDG.E.U16 R20, [R20.64] ;  /* 0x0000000414147981 */ /* 0x000f62000c1e1500 */
[----:B------:R-:W-:Y:S02]  /*0d70*/  LEA.HI.X.SX32 R95, R95, R3, 0x1, P0 ;  /* 0x000000035f5f7211 */ /* 0x000fe400000f0eff */
[-C--:B------:R-:W-:Y:S01]  /*0d80*/  IADD3 R88, P5, R88, R2.reuse, RZ ;  /* 0x0000000258587210 */ /* 0x080fe20007fbe0ff */
[----:B------:R-:W5:Y:S01]  /*0d90*/  LDG.E.U16 R48, [R48.64] ;  /* 0x0000000430307981 */ /* 0x000f62000c1e1500 */
[-C--:B------:R-:W-:Y:S02]  /*0da0*/  IADD3 R98, P6, R165, R2.reuse, RZ ;  /* 0x00000002a5627210 */ /* 0x080fe40007fde0ff */
[-C--:B------:R-:W-:Y:S01]  /*0db0*/  IADD3 R100, P4, R161, R2.reuse, RZ ;  /* 0x00000002a1647210 */ /* 0x080fe20007f9e0ff */
[----:B------:R-:W5:Y:S01]  /*0dc0*/  LDG.E.U16 R62, [R62.64] ;  /* 0x000000043e3e7981 */ /* 0x000f62000c1e1500 */
[----:B------:R-:W-:-:S02]  /*0dd0*/  IADD3 R108, P0, R151, R2, RZ ;  /* 0x00000002976c7210 */ /* 0x000fc40007f1e0ff */
[-C--:B------:R-:W-:Y:S01]  /*0de0*/  LEA.HI.X.SX32 R105, R105, R3.reuse, 0x1, P2 ;  /* 0x0000000369697211 */ /* 0x080fe200010f0eff */
[----:B------:R-:W5:Y:S01]  /*0df0*/  LDG.E.U16 R74, [R74.64] ;  /* 0x000000044a4a7981 */ /* 0x000f62000c1e1500 */
[-C--:B------:R-:W-:Y:S02]  /*0e00*/  LEA.HI.X.SX32 R97, R97, R3.reuse, 0x1, P3 ;  /* 0x0000000361617211 */ /* 0x080fe400018f0eff */
[-C--:B------:R-:W-:Y:S01]  /*0e10*/  IADD3 R118, P2, R141, R2.reuse, RZ ;  /* 0x000000028d767210 */ /* 0x080fe20007f5e0ff */
[----:B------:R-:W5:Y:S01]  /*0e20*/  LDG.E.U16 R104, [R104.64] ;  /* 0x0000000468687981 */ /* 0x000f62000c1e1500 */
[-C--:B------:R-:W-:Y:S02]  /*0e30*/  LEA.HI.X.SX32 R107, R107, R3.reuse, 0x1, P1 ;  /* 0x000000036b6b7211 */ /* 0x080fe400008f0eff */
[----:B------:R-:W-:Y:S01]  /*0e40*/  LEA.HI.X.SX32 R89, R89, R3, 0x1, P5 ;  /* 0x0000000359597211 */ /* 0x000fe200028f0eff */
[----:B------:R-:W5:Y:S01]  /*0e50*/  LDG.E.U16 R34, [R34.64] ;  /* 0x0000000422227981 */ /* 0x000f62000c1e1500 */
[----:B------:R-:W-:-:S02]  /*0e60*/  IADD3 R110, P3, R149, R2, RZ ;  /* 0x00000002956e7210 */ /* 0x000fc40007f7e0ff */
[-C--:B------:R-:W-:Y:S01]  /*0e70*/  LEA.HI.X.SX32 R99, R99, R3.reuse, 0x1, P6 ;  /* 0x0000000363637211 */ /* 0x080fe200030f0eff */
[----:B------:R-:W5:Y:S01]  /*0e80*/  LDG.E.U16 R92, [R92.64] ;  /* 0x000000045c5c7981 */ /* 0x000f62000c1e1500 */
[-C--:B------:R-:W-:Y:S02]  /*0e90*/  LEA.HI.X.SX32 R101, R101, R3.reuse, 0x1, P4 ;  /* 0x0000000365657211 */ /* 0x080fe400020f0eff */
[-C--:B------:R-:W-:Y:S01]  /*0ea0*/  IADD3 R120, P1, R139, R2.reuse, RZ ;  /* 0x000000028b787210 */ /* 0x080fe20007f3e0ff */
[----:B------:R-:W5:Y:S01]  /*0eb0*/  LDG.E.U16 R106, [R106.64] ;  /* 0x000000046a6a7981 */ /* 0x000f62000c1e1500 */
[----:B------:R-:W-:Y:S02]  /*0ec0*/  LEA.HI.X.SX32 R109, R109, R3, 0x1, P0 ;  /* 0x000000036d6d7211 */ /* 0x000fe400000f0eff */
[-C--:B------:R-:W-:Y:S01]  /*0ed0*/  IADD3 R102, P5, R157, R2.reuse, RZ ;  /* 0x000000029d667210 */ /* 0x080fe20007fbe0ff */
[----:B------:R-:W5:Y:S01]  /*0ee0*/  LDG.E.U16 R26, [R26.64] ;  /* 0x000000041a1a7981 */ /* 0x000f62000c1e1500 */
[----:B------:R-:W-:-:S02]  /*0ef0*/  IADD3 R112, P6, R147, R2, RZ ;  /* 0x0000000293707210 */ /* 0x000fc40007fde0ff */
[-C--:B------:R-:W-:Y:S01]  /*0f00*/  IADD3 R114, P4, R145, R2.reuse, RZ ;  /* 0x0000000291727210 */ /* 0x080fe20007f9e0ff */
[----:B------:R-:W5:Y:S01]  /*0f10*/  LDG.E.U16 R54, [R54.64] ;  /* 0x0000000436367981 */ /* 0x000f62000c1e1500 */
[----:B------:R-:W-:Y:S02]  /*0f20*/  IADD3 R126, P0, R137, R2, RZ ;  /* 0x00000002897e7210 */ /* 0x000fe40007f1e0ff */
[-C--:B------:R-:W-:Y:S01]  /*0f30*/  LEA.HI.X.SX32 R119, R119, R3.reuse, 0x1, P2 ;  /* 0x0000000377777211 */ /* 0x080fe200010f0eff */
[----:B------:R-:W5:Y:S01]  /*0f40*/  LDG.E.U16 R64, [R64.64] ;  /* 0x0000000440407981 */ /* 0x000f62000c1e1500 */
[-C--:B------:R-:W-:Y:S02]  /*0f50*/  LEA.HI.X.SX32 R111, R111, R3.reuse, 0x1, P3 ;  /* 0x000000036f6f7211 */ /* 0x080fe400018f0eff */
[-C--:B------:R-:W-:Y:S01]  /*0f60*/  LEA.HI.X.SX32 R121, R121, R3.reuse, 0x1, P1 ;  /* 0x0000000379797211 */ /* 0x080fe200008f0eff */
[----:B------:R-:W5:Y:S01]  /*0f70*/  LDG.E.U16 R118, [R118.64] ;  /* 0x0000000476767981 */ /* 0x000f62000c1e1500 */
[----:B------:R-:W-:-:S02]  /*0f80*/  LEA.HI.X.SX32 R103, R103, R3, 0x1, P5 ;  /* 0x0000000367677211 */ /* 0x000fc400028f0eff */
[-C--:B------:R-:W-:Y:S01]  /*0f90*/  IADD3 R124, P3, R135, R2.reuse, RZ ;  /* 0x00000002877c7210 */ /* 0x080fe20007f7e0ff */
[----:B------:R-:W5:Y:S01]  /*0fa0*/  LDG.E.U16 R120, [R120.64] ;  /* 0x0000000478787981 */ /* 0x000f62000c1e1500 */
[-C--:B------:R-:W-:Y:S02]  /*0fb0*/  LEA.HI.X.SX32 R113, R113, R3.reuse, 0x1, P6 ;  /* 0x0000000371717211 */ /* 0x080fe400030f0eff */
[-C--:B------:R-:W-:Y:S01]  /*0fc0*/  LEA.HI.X.SX32 R115, R115, R3.reuse, 0x1, P4 ;  /* 0x0000000373737211 */ /* 0x080fe200020f0eff */
[----:B------:R-:W5:Y:S01]  /*0fd0*/  LDG.E.U16 R76, [R76.64] ;  /* 0x000000044c4c7981 */ /* 0x000f62000c1e1500 */
[----:B------:R-:W-:Y:S02]  /*0fe0*/  LEA.HI.X.SX32 R127, R127, R3, 0x1, P0 ;  /* 0x000000037f7f7211 */ /* 0x000fe400000f0eff */
[-C--:B------:R-:W-:Y:S01]  /*0ff0*/  IADD3 R116, P5, R143, R2.reuse, RZ ;  /* 0x000000028f747210 */ /* 0x080fe20007fbe0ff */
[----:B------:R-:W5:Y:S01]  /*1000*/  LDG.E.U16 R42, [R42.64] ;  /* 0x000000042a2a7981 */ /* 0x000f62000c1e1500 */
[----:B------:R-:W-:-:S02]  /*1010*/  IADD3 R128, P6, R133, R2, RZ ;  /* 0x0000000285807210 */ /* 0x000fc40007fde0ff */
[----:B------:R-:W-:Y:S01]  /*1020*/  IADD3 R122, P4, R131, R2, RZ ;  /* 0x00000002837a7210 */ /* 0x000fe20007f9e0ff */
[----:B------:R-:W5:Y:S01]  /*1030*/  LDG.E.U16 R94, [R94.64] ;  /* 0x000000045e5e7981 */ /* 0x000f62000c1e1500 */
[-C--:B------:R-:W-:Y:S02]  /*1040*/  LEA.HI.X.SX32 R125, R125, R3.reuse, 0x1, P3 ;  /* 0x000000037d7d7211 */ /* 0x080fe400018f0eff */
[-C--:B------:R-:W-:Y:S01]  /*1050*/  LEA.HI.X.SX32 R129, R129, R3.reuse, 0x1, P6 ;  /* 0x0000000381817211 */ /* 0x080fe200030f0eff */
[----:B------:R0:W5:Y:S01]  /*1060*/  LDG.E.U16 R2, [R2.64] ;  /* 0x0000000402027981 */ /* 0x000162000c1e1500 */
[-C--:B------:R-:W-:Y:S02]  /*1070*/  LEA.HI.X.SX32 R123, R123, R3.reuse, 0x1, P4 ;  /* 0x000000037b7b7211 */ /* 0x080fe400020f0eff */
[----:B------:R-:W-:Y:S01]  /*1080*/  LEA.HI.X.SX32 R117, R117, R3, 0x1, P5 ;  /* 0x0000000375757211 */ /* 0x000fe200028f0eff */
[----:B------:R0:W5:Y:S04]  /*1090*/  LDG.E.U16 R108, [R108.64] ;  /* 0x000000046c6c7981 */ /* 0x000168000c1e1500 */
[----:B------:R-:W5:Y:S04]  /*10a0*/  LDG.E.U16 R126, [R126.64] ;  /* 0x000000047e7e7981 */ /* 0x000f68000c1e1500 */
        /* <DEDUP_REMOVED lines=12> */
[----:B------:R0:W5:Y:S04]  /*1170*/  LDG.E.U16 R84, [R84.64] ;  /* 0x0000000454547981 */ /* 0x000168000c1e1500 */
        /* <DEDUP_REMOVED lines=18> */
[----:B------:R-:W5:Y:S01]  /*12a0*/  LDG.E.U16 R70, [R70.64] ;  /* 0x0000000446467981 */ /* 0x000f62000c1e1500 */
[----:B-1----:R-:W-:-:S02]  /*12b0*/  MOV R5, 0x1 ;  /* 0x0000000100057802 */ /* 0x002fc40000000f00 */
[----:B0-----:R-:W-:Y:S02]  /*12c0*/  SHF.L.U32 R3, R159, 0x1, RZ ;  /* 0x000000019f037819 */ /* 0x001fe400000006ff */
[----:B------:R-:W-:Y:S02]  /*12d0*/  ISETP.LE.AND P0, PT, R5, c[0x0][0x1d0], PT ;  /* 0x0000740005007a0c */ /* 0x000fe40003f03270 */
[C---:B------:R-:W-:Y:S02]  /*12e0*/  LOP3.LUT R5, R3.reuse, 0x10, RZ, 0x3c, !PT ;  /* 0x0000001003057812 */ /* 0x040fe400078e3cff */
[C---:B------:R-:W-:Y:S02]  /*12f0*/  LOP3.LUT R7, R3.reuse, 0x20, RZ, 0x3c, !PT ;  /* 0x0000002003077812 */ /* 0x040fe400078e3cff */
[----:B------:R-:W-:Y:S02]  /*1300*/  LOP3.LUT R9, R3, 0x30, RZ, 0x3c, !PT ;  /* 0x0000003003097812 */ /* 0x000fe400078e3cff */
[----:B------:R-:W-:-:S02]  /*1310*/  MOV R15, 0x3f800000 ;  /* 0x3f800000000f7802 */ /* 0x000fc40000000f00 */
[----:B------:R-:W-:Y:S02]  /*1320*/  MOV R81, 0xff800000 ;  /* 0xff80000000517802 */ /* 0x000fe40000000f00 */
[----:B------:R-:W-:Y:S01]  /*1330*/  MOV R85, 0xff800000 ;  /* 0xff80000000557802 */ /* 0x000fe20000000f00 */
[----:B--2---:R-:W-:Y:S04]  /*1340*/  STS.U16 [R3+0x800], R10 ;  /* 0x0008000a03007388 */ /* 0x004fe80000000400 */
[----:B---3--:R-:W-:Y:S04]  /*1350*/  STS.U16 [R3+0x1000], R14 ;  /* 0x0010000e03007388 */ /* 0x008fe80000000400 */
[----:B----4-:R0:W-:Y:S04]  /*1360*/  STS.U16 [R3+0x2000], R16 ;  /* 0x0020001003007388 */ /* 0x0101e80000000400 */
[----:B-----5:R-:W-:Y:S04]  /*1370*/  STS.U16 [R3+0x2800], R4 ;  /* 0x0028000403007388 */ /* 0x020fe80000000400 */
[----:B------:R1:W-:Y:S04]  /*1380*/  STS.U16 [R3+0x1800], R32 ;  /* 0x0018002003007388 */ /* 0x0003e80000000400 */
[----:B------:R-:W-:Y:S04]  /*1390*/  STS.U16 [R3+0x3000], R6 ;  /* 0x0030000603007388 */ /* 0x000fe80000000400 */
[----:B------:R-:W-:Y:S01]  /*13a0*/  STS.U16 [R3+0x3800], R8 ;  /* 0x0038000803007388 */ /* 0x000fe20000000400 */
[----:B------:R-:W-:Y:S01]  /*13b0*/  MOV R109, 0xff800000 ;  /* 0xff800000006d7802 */ /* 0x000fe20000000f00 */
[----:B0-----:R-:W-:Y:S01]  /*13c0*/  CS2R R16, SRZ ;  /* 0x0000000000107805 */ /* 0x001fe2000001ff00 */
[----:B------:R-:W-:Y:S01]  /*13d0*/  MOV R14, 0x3f800000 ;  /* 0x3f800000000e7802 */ /* 0x000fe20000000f00 */
[----:B-1----:R-:W-:Y:S01]  /*13e0*/  CS2R R32, SRZ ;  /* 0x0000000000207805 */ /* 0x002fe2000001ff00 */
[----:B------:R-:W-:-:S02]  /*13f0*/  MOV R13, 0x3f800000 ;  /* 0x3f800000000d7802 */ /* 0x000fc40000000f00 */
[----:B------:R-:W-:Y:S02]  /*1400*/  MOV R12, 0x3f800000 ;  /* 0x3f800000000c7802 */ /* 0x000fe40000000f00 */
[C---:B------:R-:W-:Y:S02]  /*1410*/  SHF.L.U32 R161, R160.reuse, 0x1, RZ ;  /* 0x00000001a0a17819 */ /* 0x040fe400000006ff */
[----:B------:R-:W-:Y:S01]  /*1420*/  SHF.L.U32 R162, R160, 0x5, RZ ;  /* 0x00000005a0a27819 */ /* 0x000fe200000006ff */
[----:B------:R-:W-:Y:S04]  /*1430*/  STS.U16 [R3], R2 ;  /* 0x0000000203007388 */ /* 0x000fe80000000400 */
[----:B------:R-:W-:Y:S04]  /*1440*/  STS.U16 [R5+0x100], R46 ;  /* 0x0001002e05007388 */ /* 0x000fe80000000400 */
[----:B------:R-:W-:Y:S04]  /*1450*/  STS.U16 [R5+0x900], R52 ;  /* 0x0009003405007388 */ /* 0x000fe80000000400 */
[----:B------:R-:W-:Y:S04]  /*1460*/  STS.U16 [R5+0x1100], R60 ;  /* 0x0011003c05007388 */ /* 0x000fe80000000400 */
[----:B------:R-:W-:Y:S04]  /*1470*/  STS.U16 [R5+0x1900], R72 ;  /* 0x0019004805007388 */ /* 0x000fe80000000400 */
[----:B------:R-:W-:Y:S04]  /*1480*/  STS.U16 [R5+0x2100], R24 ;  /* 0x0021001805007388 */ /* 0x000fe80000000400 */
[----:B------:R-:W-:Y:S04]  /*1490*/  STS.U16 [R5+0x2900], R90 ;  /* 0x0029005a05007388 */ /* 0x000fe80000000400 */
[----:B------:R-:W-:Y:S04]  /*14a0*/  STS.U16 [R5+0x3100], R104 ;  /* 0x0031006805007388 */ /* 0x000fe80000000400 */
[----:B------:R0:W-:Y:S04]  /*14b0*/  STS.U16 [R5+0x3900], R118 ;  /* 0x0039007605007388 */ /* 0x0001e80000000400 */
[----:B------:R-:W-:Y:S04]  /*14c0*/  STS.U16 [R7+0x200], R48 ;  /* 0x0002003007007388 */ /* 0x000fe80000000400 */
[----:B------:R-:W-:Y:S01]  /*14d0*/  STS.U16 [R7+0xa00], R20 ;  /* 0x000a001407007388 */ /* 0x000fe20000000400 */
[----:B0-----:R-:W-:-:S03]  /*14e0*/  LOP3.LUT R5, R3, 0x40, RZ, 0x3c, !PT ;  /* 0x0000004003057812 */ /* 0x001fc600078e3cff */
        /* <DEDUP_REMOVED lines=15> */
[----:B------:R-:W-:Y:S01]  /*15e0*/  STS.U16 [R5+0x400], R50 ;  /* 0x0004003205007388 */ /* 0x000fe20000000400 */
[----:B0-----:R-:W-:-:S02]  /*15f0*/  LOP3.LUT R9, R3, 0x60, RZ, 0x3c, !PT ;  /* 0x0000006003097812 */ /* 0x001fc400078e3cff */
[----:B------:R-:W-:Y:S01]  /*1600*/  LOP3.LUT R3, R3, 0x70, RZ, 0x3c, !PT ;  /* 0x0000007003037812 */ /* 0x000fe200078e3cff */
[----:B------:R-:W-:Y:S04]  /*1610*/  STS.U16 [R5+0xc00], R30 ;  /* 0x000c001e05007388 */ /* 0x000fe80000000400 */
        /* <DEDUP_REMOVED lines=26> */
[----:B------:R-:W-:Y:S01]  /*17c0*/  STS.U16 [R3+0x3f00], R0 ;  /* 0x003f000003007388 */ /* 0x000fe20000000400 */
[----:B0-----:R-:W-:Y:S01]  /*17d0*/  MOV R80, 0xff800000 ;  /* 0xff80000000507802 */ /* 0x001fe20000000f00 */
[----:B------:R-:W-:Y:S01]  /*17e0*/  CS2R R18, SRZ ;  /* 0x0000000000127805 */ /* 0x000fe2000001ff00 */
[----:B------:R-:W-:Y:S01]  /*17f0*/  CS2R R20, SRZ ;  /* 0x0000000000147805 */ /* 0x000fe2000001ff00 */
[----:B------:R0:W-:Y:S01]  /*1800*/  STS.U16 [R3+0x700], R36 ;  /* 0x0007002403007388 */ /* 0x0001e20000000400 */
[----:B------:R-:W-:Y:S01]  /*1810*/  CS2R R22, SRZ ;  /* 0x0000000000167805 */ /* 0x000fe2000001ff00 */
        /* <DEDUP_REMOVED lines=8> */
[----:B0-----:R-:W-:Y:S01]  /*18a0*/  CS2R R36, SRZ ;  /* 0x0000000000247805 */ /* 0x001fe2000001ff00 */
[----:B------:R-:W-:Y:S01]  /*18b0*/  CS2R R40, SRZ ;  /* 0x0000000000287805 */ /* 0x000fe2000001ff00 */
        /* <DEDUP_REMOVED lines=8> */
[----:B-1----:R-:W-:Y:S01]  /*1940*/  CS2R R58, SRZ ;  /* 0x00000000003a7805 */ /* 0x002fe2000001ff00 */
[----:B------:R-:W-:Y:S01]  /*1950*/  CS2R R60, SRZ ;  /* 0x00000000003c7805 */ /* 0x000fe2000001ff00 */
[----:B------:R-:W-:Y:S01]  /*1960*/  CS2R R62, SRZ ;  /* 0x00000000003e7805 */ /* 0x000fe2000001ff00 */
[----:B------:R-:W-:Y:S01]  /*1970*/  CS2R R64, SRZ ;  /* 0x0000000000407805 */ /* 0x000fe2000001ff00 */
[----:B------:R-:W-:Y:S01]  /*1980*/  CS2R R66, SRZ ;  /* 0x0000000000427805 */ /* 0x000fe2000001ff00 */
[----:B------:R-:W-:Y:S01]  /*1990*/  CS2R R68, SRZ ;  /* 0x0000000000447805 */ /* 0x000fe2000001ff00 */
[----:B--2---:R-:W-:Y:S01]  /*19a0*/  CS2R R70, SRZ ;  /* 0x0000000000467805 */ /* 0x004fe2000001ff00 */
[----:B------:R-:W-:Y:S01]  /*19b0*/  CS2R R72, SRZ ;  /* 0x0000000000487805 */ /* 0x000fe2000001ff00 */
[----:B------:R-:W-:Y:S01]  /*19c0*/  CS2R R74, SRZ ;  /* 0x00000000004a7805 */ /* 0x000fe2000001ff00 */
[----:B------:R-:W-:Y:S01]  /*19d0*/  CS2R R76, SRZ ;  /* 0x00000000004c7805 */ /* 0x000fe2000001ff00 */
[----:B------:R-:W-:Y:S01]  /*19e0*/  CS2R R78, SRZ ;  /* 0x00000000004e7805 */ /* 0x000fe2000001ff00 */
[----:B------:R-:W-:Y:S05]  /*19f0*/  @!P0 BRA `(.L_x_0) ;  /* 0x00001d1000008947 */ /* 0x000fea0003800000 */
[C---:B------:R-:W-:Y:S01]  /*1a00*/  LOP3.LUT R3, R160.reuse, 0x3f, RZ, 0xc0, !PT ;  /* 0x0000003fa0037812 */ /* 0x040fe200078ec0ff */
[C---:B------:R-:W-:Y:S01]  /*1a10*/  IMAD R0, R163.reuse, c[0x0][0x1a0], RZ ;  /* 0x00006800a3007a24 */ /* 0x040fe200078e02ff */
[C---:B------:R-:W-:Y:S01]  /*1a20*/  LOP3.LUT P0, RZ, R160.reuse, 0x40, RZ, 0xc0, !PT ;  /* 0x00000040a0ff7812 */ /* 0x040fe2000780c0ff */
[----:B------:R-:W-:Y:S01]  /*1a30*/  IMAD R2, R163, c[0x0][0x1b0], RZ ;  /* 0x00006c00a3027a24 */ /* 0x000fe200078e02ff */
[----:B------:R-:W-:Y:S01]  /*1a40*/  SHF.L.U32 R4, R3, 0x1, RZ ;  /* 0x0000000103047819 */ /* 0x000fe200000006ff */
[----:B------:R-:W-:Y:S01]  /*1a50*/  CS2R R20, SRZ ;  /* 0x0000000000147805 */ /* 0x000fe2000001ff00 */
[----:B------:R-:W-:Y:S01]  /*1a60*/  SEL R5, RZ, 0x90, !P0 ;  /* 0x00000090ff057807 */ /* 0x000fe20004000000 */
[----:B------:R-:W-:Y:S01]  /*1a70*/  CS2R R22, SRZ ;  /* 0x0000000000167805 */ /* 0x000fe2000001ff00 */
[C---:B------:R-:W-:Y:S01]  /*1a80*/  LOP3.LUT R6, R160.reuse, 0xf, RZ, 0xc0, !PT ;  /* 0x0000000fa0067812 */ /* 0x040fe200078ec0ff */
[----:B------:R-:W-:Y:S01]  /*1a90*/  CS2R R24, SRZ ;  /* 0x0000000000187805 */ /* 0x000fe2000001ff00 */
[----:B------:R-:W-:Y:S01]  /*1aa0*/  LOP3.LUT R4, R5, R4, RZ, 0x3c, !PT ;  /* 0x0000000405047212 */ /* 0x000fe200078e3cff */
[----:B------:R-:W-:Y:S01]  /*1ab0*/  IMAD R5, R3, c[0x0][0x1a8], RZ ;  /* 0x00006a0003057a24 */ /* 0x000fe200078e02ff */
[----:B------:R-:W-:Y:S01]  /*1ac0*/  LOP3.LUT R76, R160, 0x7, RZ, 0xc0, !PT ;  /* 0x00000007a04c7812 */ /* 0x000fe200078ec0ff */
[----:B------:R-:W-:Y:S01]  /*1ad0*/  IMAD R8, R6, c[0x0][0x1b4], RZ ;  /* 0x00006d0006087a24 */ /* 0x000fe200078e02ff */
[----:B------:R-:W-:Y:S01]  /*1ae0*/  LOP3.LUT R7, R161, 0x10, RZ, 0xc0, !PT ;  /* 0x00000010a1077812 */ /* 0x000fe200078ec0ff */
[----:B------:R-:W-:Y:S01]  /*1af0*/  CS2R R26, SRZ ;  /* 0x00000000001a7805 */ /* 0x000fe2000001ff00 */
[----:B------:R-:W-:Y:S01]  /*1b00*/  SHF.L.U32 R3, R0, 0x1, RZ ;  /* 0x0000000100037819 */ /* 0x000fe200000006ff */
[----:B------:R-:W-:Y:S01]  /*1b10*/  IMAD R11, R76, 0x110, RZ ;  /* 0x000001104c0b7824 */ /* 0x000fe200078e02ff */
[----:B------:R-:W-:Y:S01]  /*1b20*/  SHF.L.U32 R6, R5, 0x1, RZ ;  /* 0x0000000105067819 */ /* 0x000fe200000006ff */
[----:B------:R-:W-:Y:S01]  /*1b30*/  IMAD.HI R0, R0, 0x2, RZ ;  /* 0x0000000200007827 */ /* 0x000fe200078e02ff */
[----:B------:R-:W-:Y:S01]  /*1b40*/  LOP3.LUT R12, R7, 0x60, R160, 0xf8, !PT ;  /* 0x00000060070c7812 */ /* 0x000fe200078ef8a0 */
[----:B------:R-:W-:Y:S01]  /*1b50*/  CS2R R28, SRZ ;  /* 0x00000000001c7805 */ /* 0x000fe2000001ff00 */
[----:B------:R-:W-:Y:S01]  /*1b60*/  LOP3.LUT R9, R160, 0x10, RZ, 0xc0, !PT ;  /* 0x00000010a0097812 */ /* 0x000fe200078ec0ff */
[----:B------:R-:W-:Y:S01]  /*1b70*/  IMAD R80, R76, 0x90, RZ ;  /* 0x000000904c507824 */ /* 0x000fe200078e02ff */
[----:B------:R-:W-:Y:S01]  /*1b80*/  SHF.L.U32 R7, R2, 0x1, RZ ;  /* 0x0000000102077819 */ /* 0x000fe200000006ff */
[----:B------:R-:W-:Y:S01]  /*1b90*/  CS2R R30, SRZ ;  /* 0x00000000001e7805 */ /* 0x000fe2000001ff00 */
[----:B------:R-:W-:Y:S01]  /*1ba0*/  SHF.L.U32 R10, R8, 0x1, RZ ;  /* 0x00000001080a7819 */ /* 0x000fe200000006ff */
[----:B------:R-:W-:Y:S01]  /*1bb0*/  CS2R R32, SRZ ;  /* 0x0000000000207805 */ /* 0x000fe2000001ff00 */
[----:B------:R-:W-:Y:S01]  /*1bc0*/  IADD3 R139, P0, P1, R6, c[0x0][0x168], R3 ;  /* 0x00005a00068b7a10 */ /* 0x000fe2000791e003 */
[----:B------:R-:W-:Y:S01]  /*1bd0*/  IMAD.HI R3, R5, 0x2, RZ ;  /* 0x0000000205037827 */ /* 0x000fe200078e02ff */
[----:B------:R-:W-:Y:S01]  /*1be0*/  SHF.L.U32 R6, R9, 0x7, RZ ;  /* 0x0000000709067819 */ /* 0x000fe200000006ff */
[----:B------:R-:W-:Y:S01]  /*1bf0*/  CS2R R34, SRZ ;  /* 0x0000000000227805 */ /* 0x000fe2000001ff00 */
[----:B------:R-:W-:Y:S01]  /*1c00*/  LOP3.LUT R11, R11, R12, RZ, 0x3c, !PT ;  /* 0x0000000c0b0b7212 */ /* 0x000fe200078e3cff */
[----:B------:R-:W-:Y:S01]  /*1c10*/  CS2R R36, SRZ ;  /* 0x0000000000247805 */ /* 0x000fe2000001ff00 */
[----:B------:R-:W-:Y:S01]  /*1c20*/  IADD3 R120, P2, P3, R10, c[0x0][0x170], R7 ;  /* 0x00005c000a787a10 */ /* 0x000fe20007b5e007 */
[----:B------:R-:W-:Y:S01]  /*1c30*/  IMAD R13, R9, -0x70, R6 ;  /* 0xffffff90090d7824 */ /* 0x000fe200078e0206 */
[--C-:B------:R-:W-:Y:S01]  /*1c40*/  SHF.R.U32.HI R7, RZ, 0x6, R160.reuse ;  /* 0x00000006ff077819 */ /* 0x100fe200000116a0 */
[----:B------:R-:W-:Y:S01]  /*1c50*/  CS2R R38, SRZ ;  /* 0x0000000000267805 */ /* 0x000fe2000001ff00 */
[----:B------:R-:W-:Y:S01]  /*1c60*/  SHF.R.S32.HI R10, RZ, 0x2, R160 ;  /* 0x00000002ff0a7819 */ /* 0x000fe200000114a0 */
[----:B------:R-:W-:Y:S01]  /*1c70*/  CS2R R40, SRZ ;  /* 0x0000000000287805 */ /* 0x000fe2000001ff00 */
[----:B------:R-:W-:Y:S01]  /*1c80*/  IADD3 R5, R6, R11, RZ ;  /* 0x0000000b06057210 */ /* 0x000fe20007ffe0ff */
[----:B------:R-:W-:Y:S01]  /*1c90*/  CS2R R42, SRZ ;  /* 0x00000000002a7805 */ /* 0x000fe2000001ff00 */
[----:B------:R-:W-:Y:S01]  /*1ca0*/  SGXT.U32 R6, R7, 0x1 ;  /* 0x000000010706781a */ /* 0x000fe20000000000 */
[----:B------:R-:W-:Y:S01]  /*1cb0*/  CS2R R44, SRZ ;  /* 0x00000000002c7805 */ /* 0x000fe2000001ff00 */
[----:B------:R-:W-:Y:S01]  /*1cc0*/  SGXT R7, R10, 0x1 ;  /* 0x000000010a07781a */ /* 0x000fe20000000200 */
[----:B------:R-:W-:Y:S01]  /*1cd0*/  CS2R R46, SRZ ;  /* 0x00000000002e7805 */ /* 0x000fe2000001ff00 */
[----:B------:R-:W-:Y:S01]  /*1ce0*/  IADD3.X R15, R3, c[0x0][0x16c], R0, P0, P1 ;  /* 0x00005b00030f7a10 */ /* 0x000fe200007e2400 */
[----:B------:R-:W-:Y:S01]  /*1cf0*/  IMAD R3, R6, c[0x0][0x1a4], RZ ;  /* 0x0000690006037a24 */ /* 0x000fe200078e02ff */
[----:B------:R-:W-:Y:S01]  /*1d00*/  SHF.R.U32.HI R0, RZ, 0x4, R160 ;  /* 0x00000004ff007819 */ /* 0x000fe200000116a0 */
[----:B------:R-:W-:Y:S01]  /*1d10*/  IMAD.HI R6, R2, 0x2, RZ ;  /* 0x0000000202067827 */ /* 0x000fe200078e02ff */
[----:B------:R-:W-:Y:S01]  /*1d20*/  MOV R17, c[0x0][0x1a4] ;  /* 0x0000690000117a02 */ /* 0x000fe20000000f00 */
[----:B------:R-:W-:Y:S01]  /*1d30*/  CS2R R48, SRZ ;  /* 0x0000000000307805 */ /* 0x000fe2000001ff00 */
[----:B------:R-:W-:Y:S01]  /*1d40*/  LOP3.LUT R7, R7, 0x90, RZ, 0xc0, !PT ;  /* 0x0000009007077812 */ /* 0x000fe200078ec0ff */
[----:B------:R-:W-:Y:S01]  /*1d50*/  CS2R R50, SRZ ;  /* 0x0000000000327805 */ /* 0x000fe2000001ff00 */
[----:B------:R-:W-:Y:S01]  /*1d60*/  SGXT.U32 R0, R0, 0x3 ;  /* 0x000000030000781a */ /* 0x000fe20000000000 */
[----:B------:R-:W-:Y:S01]  /*1d70*/  CS2R R52, SRZ ;  /* 0x0000000000347805 */ /* 0x000fe2000001ff00 */
[----:B------:R-:W-:Y:S01]  /*1d80*/  LEA R2, R17, R3, 0x1 ;  /* 0x0000000311027211 */ /* 0x000fe200078e08ff */
[----:B------:R-:W-:Y:S01]  /*1d90*/  CS2R R54, SRZ ;  /* 0x0000000000367805 */ /* 0x000fe2000001ff00 */
[----:B------:R-:W-:Y:S01]  /*1da0*/  LOP3.LUT R10, R7, 0x60, R162, 0xf8, !PT ;  /* 0x00000060070a7812 */ /* 0x000fe200078ef8a2 */
[----:B------:R-:W-:Y:S01]  /*1db0*/  IMAD.HI R7, R8, 0x2, RZ ;  /* 0x0000000208077827 */ /* 0x000fe200078e02ff */
[----:B------:R-:W-:Y:S01]  /*1dc0*/  MOV R19, c[0x0][0x1b8] ;  /* 0x00006e0000137a02 */ /* 0x000fe20000000f00 */
[----:B------:R-:W-:Y:S01]  /*1dd0*/  CS2R R56, SRZ ;  /* 0x0000000000387805 */ /* 0x000fe2000001ff00 */
[----:B------:R-:W-:Y:S01]  /*1de0*/  LOP3.LUT R10, R10, 0x10, R161, 0x78, !PT ;  /* 0x000000100a0a7812 */ /* 0x000fe200078e78a1 */
[----:B------:R-:W-:Y:S01]  /*1df0*/  IMAD R9, R0, c[0x0][0x1b8], RZ ;  /* 0x00006e0000097a24 */ /* 0x000fe200078e02ff */
[----:B------:R-:W-:Y:S01]  /*1e00*/  LEA R0, R17, R2, 0x1 ;  /* 0x0000000211007211 */ /* 0x000fe200078e08ff */
[----:B------:R-:W-:Y:S01]  /*1e10*/  CS2R R58, SRZ ;  /* 0x00000000003a7805 */ /* 0x000fe2000001ff00 */
[----:B------:R-:W-:Y:S01]  /*1e20*/  IADD3.X R14, R7, c[0x0][0x174], R6, P2, P3 ;  /* 0x00005d00070e7a10 */ /* 0x000fe200017e6406 */
[----:B------:R-:W-:Y:S01]  /*1e30*/  CS2R R60, SRZ ;  /* 0x00000000003c7805 */ /* 0x000fe2000001ff00 */
[C---:B------:R-:W-:Y:S01]  /*1e40*/  LEA R7, R17.reuse, R0, 0x1 ;  /* 0x0000000011077211 */ /* 0x040fe200078e08ff */
[----:B------:R-:W-:Y:S01]  /*1e50*/  CS2R R62, SRZ ;  /* 0x00000000003e7805 */ /* 0x000fe2000001ff00 */
[C---:B------:R-:W-:Y:S01]  /*1e60*/  LEA R150, P2, R2.reuse, R139, 0x1 ;  /* 0x0000008b02967211 */ /* 0x040fe200078408ff */
[----:B------:R-:W-:Y:S01]  /*1e70*/  CS2R R64, SRZ ;  /* 0x0000000000407805 */ /* 0x000fe2000001ff00 */
[----:B------:R-:W-:Y:S01]  /*1e80*/  LEA R8, R17, R7, 0x1 ;  /* 0x0000000711087211 */ /* 0x000fe200078e08ff */
[----:B------:R-:W-:Y:S01]  /*1e90*/  CS2R R66, SRZ ;  /* 0x0000000000427805 */ /* 0x000fe2000001ff00 */
[----:B------:R-:W-:Y:S01]  /*1ea0*/  LEA R152, P1, R3, R139, 0x1 ;  /* 0x0000008b03987211 */ /* 0x000fe200078208ff */
[----:B------:R-:W-:Y:S01]  /*1eb0*/  CS2R R68, SRZ ;  /* 0x0000000000447805 */ /* 0x000fe2000001ff00 */
[----:B------:R-:W-:Y:S01]  /*1ec0*/  LEA.HI.X.SX32 R151, R2, R15, 0x1, P2 ;  /* 0x0000000f02977211 */ /* 0x000fe200010f0eff */
[----:B------:R-:W-:Y:S01]  /*1ed0*/  CS2R R70, SRZ ;  /* 0x0000000000467805 */ /* 0x000fe2000001ff00 */
[----:B------:R-:W-:Y:S01]  /*1ee0*/  IADD3 R6, R10, R13, RZ ;  /* 0x0000000d0a067210 */ /* 0x000fe20007ffe0ff */
[----:B------:R-:W-:Y:S01]  /*1ef0*/  CS2R R72, SRZ ;  /* 0x0000000000487805 */ /* 0x000fe2000001ff00 */
[----:B------:R-:W-:Y:S01]  /*1f00*/  LEA R2, R17, R8, 0x1 ;  /* 0x0000000811027211 */ /* 0x000fe200078e08ff */
[----:B------:R-:W-:Y:S01]  /*1f10*/  CS2R R74, SRZ ;  /* 0x00000000004a7805 */ /* 0x000fe2000001ff00 */
[----:B------:R-:W-:Y:S01]  /*1f20*/  LEA R10, R19, R9, 0x3 ;  /* 0x00000009130a7211 */ /* 0x000fe200078e18ff */
[----:B------:R-:W-:Y:S01]  /*1f30*/  CS2R R76, SRZ ;  /* 0x00000000004c7805 */ /* 0x000fe2000001ff00 */
[----:B------:R-:W-:Y:S01]  /*1f40*/  LEA.HI.X.SX32 R153, R3, R15, 0x1, P1 ;  /* 0x0000000f03997211 */ /* 0x000fe200008f0eff */
[----:B------:R-:W-:Y:S01]  /*1f50*/  CS2R R78, SRZ ;  /* 0x00000000004e7805 */ /* 0x000fe2000001ff00 */
[----:B------:R-:W-:-:S02]  /*1f60*/  LEA R148, P1, R0, R139, 0x1 ;  /* 0x0000008b00947211 */ /* 0x000fc400078208ff */
[----:B------:R-:W-:Y:S02]  /*1f70*/  LEA R3, R17, R2, 0x1 ;  /* 0x0000000211037211 */ /* 0x000fe400078e08ff */
[----:B------:R-:W-:Y:S02]  /*1f80*/  LEA R11, R19, R10, 0x3 ;  /* 0x0000000a130b7211 */ /* 0x000fe400078e18ff */
[----:B------:R-:W-:Y:S02]  /*1f90*/  LEA.HI.X.SX32 R149, R0, R15, 0x1, P1 ;  /* 0x0000000f00957211 */ /* 0x000fe400008f0eff */
[----:B------:R-:W-:Y:S02]  /*1fa0*/  LEA R0, R17, R3, 0x1 ;  /* 0x0000000311007211 */ /* 0x000fe400078e08ff */
[----:B------:R-:W-:Y:S01]  /*1fb0*/  LEA R12, R19, R11, 0x3 ;  /* 0x0000000b130c7211 */ /* 0x000fe200078e18ff */
[----:B------:R-:W-:Y:S01]  /*1fc0*/  CS2R R16, SRZ ;  /* 0x0000000000107805 */ /* 0x000fe2000001ff00 */
[----:B------:R-:W-:-:S02]  /*1fd0*/  LEA R146, P2, R7, R139, 0x1 ;  /* 0x0000008b07927211 */ /* 0x000fc400078408ff */
[----:B------:R-:W-:Y:S02]  /*1fe0*/  LEA R138, P4, R0, R139, 0x1 ;  /* 0x0000008b008a7211 */ /* 0x000fe400078808ff */
[----:B------:R-:W-:Y:S02]  /*1ff0*/  LEA R13, R19, R12, 0x3 ;  /* 0x0000000c130d7211 */ /* 0x000fe400078e18ff */
[----:B------:R-:W-:Y:S02]  /*2000*/  LEA.HI.X.SX32 R147, R7, R15, 0x1, P2 ;  /* 0x0000000f07937211 */ /* 0x000fe400010f0eff */
[-C--:B------:R-:W-:Y:S02]  /*2010*/  LEA R144, P1, R8, R139.reuse, 0x1 ;  /* 0x0000008b08907211 */ /* 0x080fe400078208ff */
[-C--:B------:R-:W-:Y:S02]  /*2020*/  LEA R142, P2, R2, R139.reuse, 0x1 ;  /* 0x0000008b028e7211 */ /* 0x080fe400078408ff */
[----:B------:R-:W-:-:S02]  /*2030*/  LEA R140, P3, R3, R139, 0x1 ;  /* 0x0000008b038c7211 */ /* 0x000fc400078608ff */
[----:B------:R-:W-:Y:S02]  /*2040*/  LEA.HI.X.SX32 R139, R0, R15, 0x1, P4 ;  /* 0x0000000f008b7211 */ /* 0x000fe400020f0eff */
[----:B------:R-:W-:Y:S02]  /*2050*/  LEA R0, R19, R13, 0x3 ;  /* 0x0000000d13007211 */ /* 0x000fe400078e18ff */
[----:B------:R-:W-:Y:S02]  /*2060*/  LEA R136, P0, R9, R120, 0x1 ;  /* 0x0000007809887211 */ /* 0x000fe400078008ff */
[-C--:B------:R-:W-:Y:S02]  /*2070*/  LEA.HI.X.SX32 R143, R2, R15.reuse, 0x1, P2 ;  /* 0x0000000f028f7211 */ /* 0x080fe400010f0eff */
[----:B------:R-:W-:Y:S02]  /*2080*/  LEA R2, R19, R0, 0x3 ;  /* 0x0000000013027211 */ /* 0x000fe400078e18ff */
[----:B------:R-:W-:-:S02]  /*2090*/  LEA.HI.X.SX32 R145, R8, R15, 0x1, P1 ;  /* 0x0000000f08917211 */ /* 0x000fc400008f0eff */
[----:B------:R-:W-:Y:S02]  /*20a0*/  LEA.HI.X.SX32 R137, R9, R14, 0x1, P0 ;  /* 0x0000000e09897211 */ /* 0x000fe400000f0eff */
[-C--:B------:R-:W-:Y:S02]  /*20b0*/  LEA R134, P1, R10, R120.reuse, 0x1 ;  /* 0x000000780a867211 */ /* 0x080fe400078208ff */
[-C--:B------:R-:W-:Y:S02]  /*20c0*/  LEA R132, P0, R11, R120.reuse, 0x1 ;  /* 0x000000780b847211 */ /* 0x080fe400078008ff */
[----:B------:R-:W-:Y:S02]  /*20d0*/  LEA R130, P2, R12, R120, 0x1 ;  /* 0x000000780c827211 */ /* 0x000fe400078408ff */
[----:B------:R-:W-:Y:S02]  /*20e0*/  LEA.HI.X.SX32 R141, R3, R15, 0x1, P3 ;  /* 0x0000000f038d7211 */ /* 0x000fe400018f0eff */
[----:B------:R-:W-:-:S02]  /*20f0*/  LEA R3, R19, R2, 0x3 ;  /* 0x0000000213037211 */ /* 0x000fc400078e18ff */
[-C--:B------:R-:W-:Y:S01]  /*2100*/  LEA.HI.X.SX32 R135, R10, R14.reuse, 0x1, P1 ;  /* 0x0000000e0a877211 */ /* 0x080fe200008f0eff */
[----:B------:R-:W-:Y:S01]  /*2110*/  CS2R R18, SRZ ;  /* 0x0000000000127805 */ /* 0x000fe2000001ff00 */
[-C--:B------:R-:W-:Y:S02]  /*2120*/  LEA.HI.X.SX32 R133, R11, R14.reuse, 0x1, P0 ;  /* 0x0000000e0b857211 */ /* 0x080fe400000f0eff */
[----:B------:R-:W-:Y:S02]  /*2130*/  LEA.HI.X.SX32 R131, R12, R14, 0x1, P2 ;  /* 0x0000000e0c837211 */ /* 0x000fe400010f0eff */
[-C--:B------:R-:W-:Y:S02]  /*2140*/  LEA R128, P0, R13, R120.reuse, 0x1 ;  /* 0x000000780d807211 */ /* 0x080fe400078008ff */
[-C--:B------:R-:W-:Y:S02]  /*2150*/  LEA R126, P1, R0, R120.reuse, 0x1 ;  /* 0x00000078007e7211 */ /* 0x080fe400078208ff */
[----:B------:R-:W-:-:S02]  /*2160*/  LEA R122, P2, R2, R120, 0x1 ;  /* 0x00000078027a7211 */ /* 0x000fc400078408ff */
[----:B------:R-:W-:Y:S02]  /*2170*/  LEA R120, P3, R3, R120, 0x1 ;  /* 0x0000007803787211 */ /* 0x000fe400078608ff */
[----:B------:R-:W-:Y:S02]  /*2180*/  LOP3.LUT R11, R80, 0x30, R161, 0x78, !PT ;  /* 0x00000030500b7812 */ /* 0x000fe400078e78a1 */
[-C--:B------:R-:W-:Y:S02]  /*2190*/  LEA.HI.X.SX32 R129, R13, R14.reuse, 0x1, P0 ;  /* 0x0000000e0d817211 */ /* 0x080fe400000f0eff */
[-C--:B------:R-:W-:Y:S02]  /*21a0*/  LEA.HI.X.SX32 R127, R0, R14.reuse, 0x1, P1 ;  /* 0x0000000e007f7211 */ /* 0x080fe400008f0eff */
[-C--:B------:R-:W-:Y:S02]  /*21b0*/  LEA.HI.X.SX32 R123, R2, R14.reuse, 0x1, P2 ;  /* 0x0000000e027b7211 */ /* 0x080fe400010f0eff */
[----:B------:R-:W-:-:S02]  /*21c0*/  LEA.HI.X.SX32 R121, R3, R14, 0x1, P3 ;  /* 0x0000000e03797211 */ /* 0x000fc400018f0eff */
[----:B------:R-:W-:Y:S02]  /*21d0*/  MOV R9, 0xff800000 ;  /* 0xff80000000097802 */ /* 0x000fe40000000f00 */
[----:B------:R-:W-:Y:S02]  /*21e0*/  MOV R15, 0x3f800000 ;  /* 0x3f800000000f7802 */ /* 0x000fe40000000f00 */
[----:B------:R-:W-:Y:S02]  /*21f0*/  MOV R8, RZ ;  /* 0x000000ff00087202 */ /* 0x000fe40000000f00 */
[----:B------:R-:W-:Y:S02]  /*2200*/  MOV R3, RZ ;  /* 0x000000ff00037202 */ /* 0x000fe40000000f00 */
[----:B------:R-:W-:Y:S02]  /*2210*/  MOV R0, RZ ;  /* 0x000000ff00007202 */ /* 0x000fe40000000f00 */
[----:B------:R-:W-:-:S02]  /*2220*/  MOV R14, 0x3f800000 ;  /* 0x3f800000000e7802 */ /* 0x000fc40000000f00 */
[----:B------:R-:W-:Y:S02]  /*2230*/  MOV R13, 0x3f800000 ;  /* 0x3f800000000d7802 */ /* 0x000fe40000000f00 */
[----:B------:R-:W-:Y:S02]  /*2240*/  MOV R12, 0x3f800000 ;  /* 0x3f800000000c7802 */ /* 0x000fe40000000f00 */
[----:B------:R-:W-:Y:S02]  /*2250*/  MOV R10, 0xff800000 ;  /* 0xff800000000a7802 */ /* 0x000fe40000000f00 */
[----:B------:R-:W-:Y:S02]  /*2260*/  MOV R7, 0xff800000 ;  /* 0xff80000000077802 */ /* 0x000fe40000000f00 */
[----:B------:R-:W-:Y:S02]  /*2270*/  MOV R2, 0xff800000 ;  /* 0xff80000000027802 */ /* 0x000fe40000000f00 */
[----:B------:R-:W-:-:S02]  /*2280*/  LOP3.LUT R158, R4, 0x20, RZ, 0x3c, !PT ;  /* 0x00000020049e7812 */ /* 0x000fc400078e3cff */
[C---:B------:R-:W-:Y:S02]  /*2290*/  LOP3.LUT R157, R4.reuse, 0x40, RZ, 0x3c, !PT ;  /* 0x00000040049d7812 */ /* 0x040fe400078e3cff */
[----:B------:R-:W-:Y:S02]  /*22a0*/  LOP3.LUT R156, R4, 0x60, RZ, 0x3c, !PT ;  /* 0x00000060049c7812 */ /* 0x000fe400078e3cff */
[----:B------:R-:W-:Y:S02]  /*22b0*/  LOP3.LUT R155, R11, 0x40, RZ, 0x3c, !PT ;  /* 0x000000400b9b7812 */ /* 0x000fe400078e3cff */
.L_x_1:
[----:B------:R-:W-:-:S04]  /*22c0*/  IMAD.WIDE R86, R8, 0x2, R152 ;  /* 0x0000000208567825 */ /* 0x000fc800078e0298 */
[C---:B------:R-:W-:Y:S02]  /*22d0*/  IMAD.WIDE R92, R8.reuse, 0x2, R144 ;  /* 0x00000002085c7825 */ /* 0x040fe400078e0290 */
[----:B------:R-:W2:Y:S02]  /*22e0*/  LDG.E.U16 R87, [R86.64] ;  /* 0x0000000456577981 */ /* 0x000ea4000c1e1500 */
[C---:B------:R-:W-:Y:S02]  /*22f0*/  IMAD.WIDE R88, R8.reuse, 0x2, R150 ;  /* 0x0000000208587825 */ /* 0x040fe400078e0296 */
[----:B------:R-:W3:Y:S02]  /*2300*/  LDG.E.U16 R93, [R92.64] ;  /* 0x000000045c5d7981 */ /* 0x000ee4000c1e1500 */
[C---:B------:R-:W-:Y:S02]  /*2310*/  IMAD.WIDE R94, R8.reuse, 0x2, R142 ;  /* 0x00000002085e7825 */ /* 0x040fe400078e028e */
[----:B------:R-:W4:Y:S02]  /*2320*/  LDG.E.U16 R89, [R88.64] ;  /* 0x0000000458597981 */ /* 0x000f24000c1e1500 */
[----:B------:R-:W-:-:S02]  /*2330*/  IMAD.WIDE R90, R8, 0x2, R148 ;  /* 0x00000002085a7825 */ /* 0x000fc400078e0294 */
[----:B------:R-:W5:Y:S02]  /*2340*/  LDG.E.U16 R97, [R94.64] ;  /* 0x000000045e617981 */ /* 0x000f64000c1e1500 */
[C---:B------:R-:W-:Y:S02]  /*2350*/  IMAD.WIDE R84, R8.reuse, 0x2, R140 ;  /* 0x0000000208547825 */ /* 0x040fe400078e028c */
[----:B------:R-:W5:Y:S02]  /*2360*/  LDG.E.U16 R90, [R90.64] ;  /* 0x000000045a5a7981 */ /* 0x000f64000c1e1500 */
[C---:B------:R-:W-:Y:S02]  /*2370*/  IMAD.WIDE R82, R8.reuse, 0x2, R146 ;  /* 0x0000000208527825 */ /* 0x040fe400078e0292 */
[----:B------:R-:W5:Y:S02]  /*2380*/  LDG.E.U16 R108, [R84.64] ;  /* 0x00000004546c7981 */ /* 0x000f64000c1e1500 */
[----:B------:R-:W-:-:S02]  /*2390*/  IMAD.WIDE R80, R8, 0x2, R138 ;  /* 0x0000000208507825 */ /* 0x000fc400078e028a */
[----:B------:R-:W5:Y:S04]  /*23a0*/  LDG.E.U16 R109, [R82.64] ;  /* 0x00000004526d7981 */ /* 0x000f68000c1e1500 */
[----:B------:R-:W5:Y:S04]  /*23b0*/  LDG.E.U16 R111, [R80.64] ;  /* 0x00000004506f7981 */ /* 0x000f68000c1e1500 */
[----:B------:R-:W-:Y:S01]  /*23c0*/  BAR.SYNC.DEFER_BLOCKING 0x0 ;  /* 0x0000000000007b1d */ /* 0x000fe20000010000 */
[----:B------:R-:W-:-:S05]  /*23d0*/  IMAD.WIDE R124, R3, 0x2, R134 ;  /* 0x00000002037c7825 */ /* 0x000fca00078e0286 */
[----:B--2---:R-:W-:Y:S04]  /*23e0*/  STS.U16 [R4+0x4000], R87 ;  /* 0x0040005704007388 */ /* 0x004fe80000000400 */
[----:B---3--:R-:W-:Y:S04]  /*23f0*/  STS.U16 [R4+0x4400], R93 ;  /* 0x0044005d04007388 */ /* 0x008fe80000000400 */
[----:B----4-:R-:W-:Y:S04]  /*2400*/  STS.U16 [R158+0x4100], R89 ;  /* 0x004100599e007388 */ /* 0x010fe80000000400 */
[----:B-----5:R-:W-:Y:S04]  /*2410*/  STS.U16 [R158+0x4500], R97 ;  /* 0x004500619e007388 */ /* 0x020fe80000000400 */
[----:B------:R-:W-:Y:S04]  /*2420*/  STS.U16 [R157+0x4200], R90 ;  /* 0x0042005a9d007388 */ /* 0x000fe80000000400 */
[----:B------:R-:W-:Y:S04]  /*2430*/  STS.U16 [R157+0x4600], R108 ;  /* 0x0046006c9d007388 */ /* 0x000fe80000000400 */
[----:B------:R-:W-:Y:S04]  /*2440*/  STS.U16 [R156+0x4300], R109 ;  /* 0x0043006d9c007388 */ /* 0x000fe80000000400 */
[----:B------:R-:W-:Y:S04]  /*2450*/  STS.U16 [R156+0x4700], R111 ;  /* 0x0047006f9c007388 */ /* 0x000fe80000000400 */
[----:B------:R-:W-:Y:S06]  /*2460*/  BAR.SYNC.DEFER_BLOCKING 0x0 ;  /* 0x0000000000007b1d */ /* 0x000fec0000010000 */
[----:B------:R-:W-:Y:S04]  /*2470*/  LDSM.16.MT88.4 R104, [R5] ;  /* 0x000000000568783b */ /* 0x000fe80000004200 */
[----:B------:R-:W0:Y:S04]  /*2480*/  LDSM.16.M88.4 R80, [R11+0x4000] ;  /* 0x004000000b50783b */ /* 0x000e280000000200 */
[----:B------:R-:W1:Y:S04]  /*2490*/  LDSM.16.M88.4 R84, [R11+0x4400] ;  /* 0x004400000b54783b */ /* 0x000e680000000200 */
[----:B------:R-:W2:Y:S04]  /*24a0*/  LDSM.16.MT88.4 R100, [R5+0x1000] ;  /* 0x001000000564783b */ /* 0x000ea80000004200 */
[----:B------:R-:W3:Y:S04]  /*24b0*/  LDSM.16.MT88.4 R92, [R5+0x80] ;  /* 0x00008000055c783b */ /* 0x000ee80000004200 */
[----:B------:R-:W-:Y:S04]  /*24c0*/  LDSM.16.MT88.4 R108, [R5+0x2000] ;  /* 0x00200000056c783b */ /* 0x000fe80000004200 */
[----:B------:R-:W4:Y:S04]  /*24d0*/  LDSM.16.M88.4 R112, [R155+0x4000] ;  /* 0x004000009b70783b */ /* 0x000f280000000200 */
[----:B------:R-:W2:Y:S04]  /*24e0*/  LDSM.16.M88.4 R116, [R155+0x4400] ;  /* 0x004400009b74783b */ /* 0x000ea80000000200 */
[----:B------:R0:W5:Y:S02]  /*24f0*/  LDG.E.U16 R124, [R124.64] ;  /* 0x000000047c7c7981 */ /* 0x000164000c1e1500 */
[C---:B0-----:R-:W-:Y:S08]  /*2500*/  HMMA.16816.F32 R96, R104.reuse, R80, RZ ;  /* 0x000000506860723c */ /* 0x041ff000000018ff */
[----:B-1----:R-:W-:Y:S11]  /*2510*/  HMMA.16816.F32 R104, R104, R84, RZ ;  /* 0x000000546868723c */ /* 0x002ff600000018ff */
[----:B------:R-:W-:Y:S05]  /*2520*/  @!UPT UIADD3 URZ, URZ, URZ, URZ ;  /* 0x0000003f3f3ff290 */ /* 0x000fea000fffe03f */
[C---:B--2---:R-:W-:Y:S08]  /*2530*/  HMMA.16816.F32 R96, R100.reuse, R82, R96 ;  /* 0x000000526460723c */ /* 0x044ff00000001860 */
[----:B------:R-:W-:Y:S01]  /*2540*/  HMMA.16816.F32 R100, R100, R86, R104 ;  /* 0x000000566464723c */ /* 0x000fe20000001868 */
[----:B------:R-:W0:Y:S07]  /*2550*/  LDSM.16.MT88.4 R104, [R5+0x1080] ;  /* 0x001080000568783b */ /* 0x000e2e0000004200 */
[C---:B---3--:R-:W-:Y:S08]  /*2560*/  HMMA.16816.F32 R88, R92.reuse, R80, RZ ;  /* 0x000000505c58723c */ /* 0x048ff000000018ff */
[----:B------:R-:W-:Y:S01]  /*2570*/  HMMA.16816.F32 R92, R92, R84, RZ ;  /* 0x000000545c5c723c */ /* 0x000fe200000018ff */
[----:B------:R-:W-:-:S07]  /*2580*/  IMAD.WIDE R80, R3, 0x2, R136 ;  /* 0x0000000203507825 */ /* 0x000fce00078e0288 */
[C---:B----4-:R-:W-:Y:S08]  /*2590*/  HMMA.16816.F32 R96, R108.reuse, R112, R96 ;  /* 0x000000706c60723c */ /* 0x050ff00000001860 */
[----:B------:R-:W-:Y:S01]  /*25a0*/  HMMA.16816.F32 R100, R108, R116, R100 ;  /* 0x000000746c64723c */ /* 0x000fe20000001864 */
[----:B------:R1:W2:Y:S02]  /*25b0*/  LDG.E.U16 R111, [R80.64] ;  /* 0x00000004506f7981 */ /* 0x0002a4000c1e1500 */
[----:B-1----:R-:W-:-:S05]  /*25c0*/  IMAD.WIDE R80, R3, 0x2, R130 ;  /* 0x0000000203507825 */ /* 0x002fca00078e0282 */
[C---:B0-----:R-:W-:Y:S01]  /*25d0*/  HMMA.16816.F32 R88, R104.reuse, R82, R88 ;  /* 0x000000526858723c */ /* 0x041fe20000001858 */
[----:B------:R0:W3:Y:S07]  /*25e0*/  LDG.E.U16 R109, [R80.64] ;  /* 0x00000004506d7981 */ /* 0x0000ee000c1e1500 */
[----:B------:R-:W-:Y:S01]  /*25f0*/  HMMA.16816.F32 R92, R104, R86, R92 ;  /* 0x00000056685c723c */ /* 0x000fe2000000185c */
[C---:B------:R-:W-:Y:S01]  /*2600*/  IMAD.WIDE R82, R3.reuse, 0x2, R132 ;  /* 0x0000000203527825 */ /* 0x040fe200078e0284 */
[----:B------:R-:W1:Y:S03]  /*2610*/  LDSM.16.MT88.4 R84, [R5+0x3000] ;  /* 0x003000000554783b */ /* 0x000e660000004200 */
[C---:B0-----:R-:W-:Y:S01]  /*2620*/  IMAD.WIDE R80, R3.reuse, 0x2, R122 ;  /* 0x0000000203507825 */ /* 0x041fe200078e027a */
[----:B------:R0:W4:Y:S03]  /*2630*/  LDG.E.U16 R125, [R82.64] ;  /* 0x00000004527d7981 */ /* 0x000126000c1e1500 */
[----:B------:R-:W-:-:S06]  /*2640*/  IMAD.WIDE R106, R3, 0x2, R126 ;  /* 0x00000002036a7825 */ /* 0x000fcc00078e027e */
[----:B------:R0:W4:Y:S02]  /*2650*/  LDG.E.U16 R106, [R106.64] ;  /* 0x000000046a6a7981 */ /* 0x000124000c1e1500 */
[----:B0-----:R-:W-:-:S05]  /*2660*/  IMAD.WIDE R82, R3, 0x2, R128 ;  /* 0x0000000203527825 */ /* 0x001fca00078e0280 */
[----:B------:R0:W4:Y:S04]  /*2670*/  LDG.E.U16 R105, [R82.64] ;  /* 0x0000000452697981 */ /* 0x000128000c1e1500 */
[----:B------:R0:W4:Y:S02]  /*2680*/  LDG.E.U16 R107, [R80.64] ;  /* 0x00000004506b7981 */ /* 0x000124000c1e1500 */
[----:B0-----:R-:W-:-:S05]  /*2690*/  IMAD.WIDE R80, R3, 0x2, R120 ;  /* 0x0000000203507825 */ /* 0x001fca00078e0278 */
[----:B------:R0:W4:Y:S04]  /*26a0*/  LDG.E.U16 R104, [R80.64] ;  /* 0x0000000450687981 */ /* 0x000128000c1e1500 */
[----:B0-----:R-:W0:Y:S01]  /*26b0*/  LDSM.16.MT88.4 R80, [R5+0x2080] ;  /* 0x002080000550783b */ /* 0x001e220000004200 */
[C---:B-1----:R-:W-:Y:S08]  /*26c0*/  HMMA.16816.F32 R96, R84.reuse, R114, R96 ;  /* 0x000000725460723c */ /* 0x042ff00000001860 */
[----:B------:R-:W-:Y:S11]  /*26d0*/  HMMA.16816.F32 R100, R84, R118, R100 ;  /* 0x000000765464723c */ /* 0x000ff60000001864 */
[----:B------:R-:W-:Y:S05]  /*26e0*/  @!UPT UIADD3 URZ, URZ, URZ, URZ ;  /* 0x0000003f3f3ff290 */ /* 0x000fea000fffe03f */
[----:B------:R-:W-:Y:S02]  /*26f0*/  FMUL R84, R96, c[0x0][0x188] ;  /* 0x0000620060547a20 */ /* 0x000fe40000400000 */
[----:B------:R-:W-:-:S05]  /*2700*/  FMUL R85, R97, c[0x0][0x188] ;  /* 0x0000620061557a20 */ /* 0x000fca0000400000 */
[----:B------:R-:W-:Y:S01]  /*2710*/  FMNMX R85, R84, R85, !PT ;  /* 0x0000005554557209 */ /* 0x000fe20007800000 */
[C---:B0-----:R-:W-:Y:S08]  /*2720*/  HMMA.16816.F32 R88, R80.reuse, R112, R88 ;  /* 0x000000705058723c */ /* 0x041ff00000001858 */
[----:B------:R-:W-:Y:S01]  /*2730*/  HMMA.16816.F32 R92, R80, R116, R92 ;  /* 0x00000074505c723c */ /* 0x000fe2000000185c */
[----:B------:R-:W0:Y:S01]  /*2740*/  LDSM.16.MT88.4 R80, [R5+0x3080] ;  /* 0x003080000550783b */ /* 0x000e220000004200 */
[----:B------:R-:W-:-:S03]  /*2750*/  FMUL R84, R100, c[0x0][0x188] ;  /* 0x0000620064547a20 */ /* 0x000fc60000400000 */
[----:B------:R-:W-:Y:S02]  /*2760*/  BAR.SYNC.DEFER_BLOCKING 0x0 ;  /* 0x0000000000007b1d */ /* 0x000fe40000010000 */
[----:B------:R-:W-:Y:S01]  /*2770*/  FMNMX R85, R84, R85, !PT ;  /* 0x0000005554557209 */ /* 0x000fe20007800000 */
[----:B------:R-:W-:-:S05]  /*2780*/  FMUL R84, R101, c[0x0][0x188] ;  /* 0x0000620065547a20 */ /* 0x000fca0000400000 */
[----:B------:R-:W-:-:S05]  /*2790*/  FMNMX R84, R84, R85, !PT ;  /* 0x0000005554547209 */ /* 0x000fca0007800000 */
[----:B------:R-:W1:Y:S01]  /*27a0*/  SHFL.BFLY PT, R85, R84, 0x2, 0x1f ;  /* 0x0c401f0054557f89 */ /* 0x000e6200000e0000 */
[----:B0-----:R-:W-:Y:S01]  /*27b0*/  HMMA.16816.F32 R88, R80, R114, R88 ;  /* 0x000000725058723c */ /* 0x001fe20000001858 */
[----:B-1----:R-:W-:-:S07]  /*27c0*/  FMNMX R86, R84, R85, !PT ;  /* 0x0000005554567209 */ /* 0x002fce0007800000 */
[----:B------:R-:W-:Y:S07]  /*27d0*/  HMMA.16816.F32 R92, R80, R118, R92 ;  /* 0x00000076505c723c */ /* 0x000fee000000185c */
[----:B------:R-:W-:Y:S02]  /*27e0*/  FMUL R80, R98, c[0x0][0x188] ;  /* 0x0000620062507a20 */ /* 0x000fe40000400000 */
[----:B------:R-:W-:Y:S02]  /*27f0*/  FMUL R81, R99, c[0x0][0x188] ;  /* 0x0000620063517a20 */ /* 0x000fe40000400000 */
[----:B------:R-:W-:-:S03]  /*2800*/  FMUL R82, R102, c[0x0][0x188] ;  /* 0x0000620066527a20 */ /* 0x000fc60000400000 */
[----:B------:R-:W-:Y:S01]  /*2810*/  FMNMX R81, R80, R81, !PT ;  /* 0x0000005150517209 */ /* 0x000fe20007800000 */
[----:B------:R-:W-:Y:S01]  /*2820*/  FMUL R80, R103, c[0x0][0x188] ;  /* 0x0000620067507a20 */ /* 0x000fe20000400000 */
[----:B------:R-:W0:Y:S02]  /*2830*/  SHFL.BFLY PT, R83, R86, 0x1, 0x1f ;  /* 0x0c201f0056537f89 */ /* 0x000e2400000e0000 */
[----:B------:R-:W-:-:S04]  /*2840*/  FMNMX R81, R82, R81, !PT ;  /* 0x0000005152517209 */ /* 0x000fc80007800000 */
[----:B------:R-:W-:-:S05]  /*2850*/  FMNMX R82, R80, R81, !PT ;  /* 0x0000005150527209 */ /* 0x000fca0007800000 */
[----:B------:R-:W1:Y:S01]  /*2860*/  SHFL.BFLY PT, R87, R82, 0x2, 0x1f ;  /* 0x0c401f0052577f89 */ /* 0x000e6200000e0000 */
[----:B------:R-:W-:Y:S02]  /*2870*/  FMUL R80, R88, c[0x0][0x188] ;  /* 0x0000620058507a20 */ /* 0x000fe40000400000 */
[----:B------:R-:W-:-:S05]  /*2880*/  FMUL R81, R89, c[0x0][0x188] ;  /* 0x0000620059517a20 */ /* 0x000fca0000400000 */
[----:B------:R-:W-:Y:S01]  /*2890*/  FMNMX R85, R80, R81, !PT ;  /* 0x0000005150557209 */ /* 0x000fe20007800000 */
[----:B------:R-:W-:Y:S01]  /*28a0*/  FMUL R80, R92, c[0x0][0x188] ;  /* 0x000062005c507a20 */ /* 0x000fe20000400000 */
[----:B0-----:R-:W-:-:S04]  /*28b0*/  FMNMX R108, R86, R83, !PT ;  /* 0x00000053566c7209 */ /* 0x001fc80007800000 */
[----:B------:R-:W-:Y:S02]  /*28c0*/  FMNMX R84, R80, R85, !PT ;  /* 0x0000005550547209 */ /* 0x000fe40007800000 */
[----:B------:R-:W-:Y:S01]  /*28d0*/  FMNMX R80, R108, R9, !PT ;  /* 0x000000096c507209 */ /* 0x000fe20007800000 */
[----:B------:R-:W-:Y:S02]  /*28e0*/  FMUL R85, R91, c[0x0][0x188] ;  /* 0x000062005b557a20 */ /* 0x000fe40000400000 */
[----:B------:R-:W-:Y:S02]  /*28f0*/  FMUL R83, R93, c[0x0][0x188] ;  /* 0x000062005d537a20 */ /* 0x000fe40000400000 */
[----:B------:R-:W-:Y:S01]  /*2900*/  FFMA R96, R96, c[0x0][0x188], -R80 ;  /* 0x0000620060607a23 */ /* 0x000fe20000000850 */
[----:B-1----:R-:W-:Y:S01]  /*2910*/  FMNMX R81, R82, R87, !PT ;  /* 0x0000005752517209 */ /* 0x002fe20007800000 */
[----:B------:R-:W-:Y:S02]  /*2920*/  FMUL R82, R90, c[0x0][0x188] ;  /* 0x000062005a527a20 */ /* 0x000fe40000400000 */
[----:B------:R-:W-:-:S03]  /*2930*/  FMUL R96, R96, 1.4426950216293334961 ;  /* 0x3fb8aa3b60607820 */ /* 0x000fc60000400000 */
[----:B------:R-:W-:Y:S01]  /*2940*/  FMNMX R85, R82, R85, !PT ;  /* 0x0000005552557209 */ /* 0x000fe20007800000 */
[----:B------:R-:W-:Y:S01]  /*2950*/  FMUL R82, R94, c[0x0][0x188] ;  /* 0x000062005e527a20 */ /* 0x000fe20000400000 */
[----:B------:R-:W-:Y:S01]  /*2960*/  FMNMX R83, R83, R84, !PT ;  /* 0x0000005453537209 */ /* 0x000fe20007800000 */
[----:B------:R0:W-:Y:S01]  /*2970*/  MUFU.EX2 R118, R96 ;  /* 0x0000006000767308 */ /* 0x0001e20000000800 */
[----:B------:R-:W-:Y:S02]  /*2980*/  FFMA R97, R97, c[0x0][0x188], -R80 ;  /* 0x0000620061617a23 */ /* 0x000fe40000000850 */
[----:B------:R-:W-:Y:S01]  /*2990*/  FMNMX R87, R82, R85, !PT ;  /* 0x0000005552577209 */ /* 0x000fe20007800000 */
[----:B------:R-:W1:Y:S01]  /*29a0*/  SHFL.BFLY PT, R84, R83, 0x2, 0x1f ;  /* 0x0c401f0053547f89 */ /* 0x000e6200000e0000 */
[----:B------:R-:W-:Y:S02]  /*29b0*/  FMUL R97, R97, 1.4426950216293334961 ;  /* 0x3fb8aa3b61617820 */ /* 0x000fe40000400000 */
[----:B0-----:R-:W-:-:S02]  /*29c0*/  FMUL R96, R95, c[0x0][0x188] ;  /* 0x000062005f607a20 */ /* 0x001fc40000400000 */
[----:B------:R0:W1:Y:S03]  /*29d0*/  MUFU.EX2 R119, R97 ;  /* 0x0000006100777308 */ /* 0x0000660000000800 */
[----:B------:R-:W-:-:S05]  /*29e0*/  FMNMX R96, R96, R87, !PT ;  /* 0x0000005760607209 */ /* 0x000fca0007800000 */
[----:B0-----:R-:W0:Y:S01]  /*29f0*/  SHFL.BFLY PT, R97, R96, 0x2, 0x1f ;  /* 0x0c401f0060617f89 */ /* 0x001e2200000e0000 */
[----:B------:R-:W-:-:S04]  /*2a00*/  FFMA R100, R100, c[0x0][0x188], -R80 ;  /* 0x0000620064647a23 */ /* 0x000fc80000000850 */
[----:B------:R-:W-:Y:S01]  /*2a10*/  FMUL R82, R100, 1.4426950216293334961 ;  /* 0x3fb8aa3b64527820 */ /* 0x000fe20000400000 */
[----:B-1----:R-:W-:Y:S01]  /*2a20*/  FMNMX R85, R83, R84, !PT ;  /* 0x0000005453557209 */ /* 0x002fe20007800000 */
[----:B------:R-:W1:Y:S04]  /*2a30*/  SHFL.BFLY PT, R86, R81, 0x1, 0x1f ;  /* 0x0c201f0051567f89 */ /* 0x000e6800000e0000 */
[----:B------:R-:W1:Y:S01]  /*2a40*/  SHFL.BFLY PT, R100, R85, 0x1, 0x1f ;  /* 0x0c201f0055647f89 */ /* 0x000e6200000e0000 */
[----:B0-----:R-:W-:-:S05]  /*2a50*/  FMNMX R96, R96, R97, !PT ;  /* 0x0000006160607209 */ /* 0x001fca0007800000 */
[----:B------:R-:W0:Y:S04]  /*2a60*/  SHFL.BFLY PT, R97, R96, 0x1, 0x1f ;  /* 0x0c201f0060617f89 */ /* 0x000e2800000e0000 */
[----:B-----5:R-:W-:Y:S01]  /*2a70*/  STS.U16 [R4+0x4100], R124 ;  /* 0x0041007c04007388 */ /* 0x020fe20000000400 */
[----:B-1----:R-:W-:Y:S02]  /*2a80*/  FMNMX R81, R81, R86, !PT ;  /* 0x0000005651517209 */ /* 0x002fe40007800000 */
[----:B------:R-:W-:-:S04]  /*2a90*/  FMNMX R100, R85, R100, !PT ;  /* 0x0000006455647209 */ /* 0x000fc80007800000 */
[----:B------:R-:W-:Y:S02]  /*2aa0*/  FMNMX R85, R100, R7, !PT ;  /* 0x0000000764557209 */ /* 0x000fe40007800000 */
[----:B------:R-:W-:-:S03]  /*2ab0*/  FMNMX R81, R81, R10, !PT ;  /* 0x0000000a51517209 */ /* 0x000fc60007800000 */
[----:B------:R-:W-:Y:S01]  /*2ac0*/  FFMA R88, R88, c[0x0][0x188], -R85 ;  /* 0x0000620058587a23 */ /* 0x000fe20000000855 */
[----:B--2---:R-:W-:Y:S01]  /*2ad0*/  STS.U16 [R4+0x4000], R111 ;  /* 0x0040006f04007388 */ /* 0x004fe20000000400 */
[----:B0-----:R-:W-:Y:S01]  /*2ae0*/  FMNMX R97, R96, R97, !PT ;  /* 0x0000006160617209 */ /* 0x001fe20007800000 */
[--C-:B------:R-:W-:Y:S02]  /*2af0*/  FFMA R98, R98, c[0x0][0x188], -R81.reuse ;  /* 0x0000620062627a23 */ /* 0x100fe40000000851 */
[----:B------:R-:W-:Y:S01]  /*2b00*/  FMUL R88, R88, 1.4426950216293334961 ;  /* 0x3fb8aa3b58587820 */ /* 0x000fe20000400000 */
[----:B---3--:R0:W-:Y:S04]  /*2b10*/  STS.U16 [R4+0x4300], R109 ;  /* 0x0043006d04007388 */ /* 0x0081e80000000400 */
[----:B----4-:R-:W-:Y:S04]  /*2b20*/  STS.U16 [R4+0x4200], R125 ;  /* 0x0042007d04007388 */ /* 0x010fe80000000400 */
[----:B------:R-:W-:Y:S04]  /*2b30*/  STS.U16 [R4+0x4500], R106 ;  /* 0x0045006a04007388 */ /* 0x000fe80000000400 */
[----:B------:R-:W-:Y:S04]  /*2b40*/  STS.U16 [R4+0x4400], R105 ;  /* 0x0044006904007388 */ /* 0x000fe80000000400 */
[----:B------:R-:W-:Y:S01]  /*2b50*/  STS.U16 [R4+0x4600], R107 ;  /* 0x0046006b04007388 */ /* 0x000fe20000000400 */
[----:B0-----:R-:W-:Y:S01]  /*2b60*/  FMNMX R109, R97, R2, !PT ;  /* 0x00000002616d7209 */ /* 0x001fe20007800000 */
[----:B------:R-:W-:-:S02]  /*2b70*/  FFMA R99, R99, c[0x0][0x188], -R81 ;  /* 0x0000620063637a23 */ /* 0x000fc40000000851 */
[----:B------:R-:W-:Y:S04]  /*2b80*/  STS.U16 [R4+0x4700], R104 ;  /* 0x0047006804007388 */ /* 0x000fe80000000400 */
[----:B------:R-:W-:Y:S01]  /*2b90*/  BAR.SYNC.DEFER_BLOCKING 0x0 ;  /* 0x0000000000007b1d */ /* 0x000fe20000010000 */
[----:B------:R-:W-:Y:S02]  /*2ba0*/  FMUL R84, R98, 1.4426950216293334961 ;  /* 0x3fb8aa3b62547820 */ /* 0x000fe40000400000 */
[----:B------:R-:W-:Y:S02]  /*2bb0*/  FFMA R89, R89, c[0x0][0x188], -R85 ;  /* 0x0000620059597a23 */ /* 0x000fe40000000855 */
[--C-:B------:R-:W-:Y:S01]  /*2bc0*/  FFMA R90, R90, c[0x0][0x188], -R109.reuse ;  /* 0x000062005a5a7a23 */ /* 0x100fe2000000086d */
[----:B------:R0:W-:Y:S01]  /*2bd0*/  MUFU.EX2 R110, R88 ;  /* 0x00000058006e7308 */ /* 0x0001e20000000800 */
[----:B------:R-:W-:-:S02]  /*2be0*/  FFMA R91, R91, c[0x0][0x188], -R109 ;  /* 0x000062005b5b7a23 */ /* 0x000fc4000000086d */
[----:B------:R-:W-:Y:S02]  /*2bf0*/  FADD R98, -R81, R10 ;  /* 0x0000000a51627221 */ /* 0x000fe40000000100 */
[----:B------:R-:W-:Y:S02]  /*2c00*/  FMUL R86, R99, 1.4426950216293334961 ;  /* 0x3fb8aa3b63567820 */ /* 0x000fe40000400000 */
[----:B------:R-:W-:Y:S02]  /*2c10*/  FFMA R102, R102, c[0x0][0x188], -R81 ;  /* 0x0000620066667a23 */ /* 0x000fe40000000851 */
[----:B0-----:R-:W-:Y:S02]  /*2c20*/  FADD R88, -R85, R7 ;  /* 0x0000000755587221 */ /* 0x001fe40000000100 */
[----:B------:R-:W-:Y:S02]  /*2c30*/  FFMA R103, R103, c[0x0][0x188], -R81 ;  /* 0x0000620067677a23 */ /* 0x000fe40000000851 */
[----:B------:R-:W-:-:S02]  /*2c40*/  FMUL R89, R89, 1.4426950216293334961 ;  /* 0x3fb8aa3b59597820 */ /* 0x000fc40000400000 */
[----:B------:R-:W-:Y:S02]  /*2c50*/  FMUL R90, R90, 1.4426950216293334961 ;  /* 0x3fb8aa3b5a5a7820 */ /* 0x000fe40000400000 */
[----:B------:R-:W-:Y:S02]  /*2c60*/  FMUL R91, R91, 1.4426950216293334961 ;  /* 0x3fb8aa3b5b5b7820 */ /* 0x000fe40000400000 */
[----:B------:R-:W-:Y:S01]  /*2c70*/  FFMA R101, R101, c[0x0][0x188], -R80 ;  /* 0x0000620065657a23 */ /* 0x000fe20000000850 */
[----:B------:R-:W-:Y:S01]  /*2c80*/  MUFU.EX2 R82, R82 ;  /* 0x0000005200527308 */ /* 0x000fe20000000800 */
[----:B------:R-:W-:Y:S02]  /*2c90*/  FFMA R94, R94, c[0x0][0x188], -R109 ;  /* 0x000062005e5e7a23 */ /* 0x000fe4000000086d */
[----:B------:R-:W-:Y:S01]  /*2ca0*/  FADD R83, -R80, R9 ;  /* 0x0000000950537221 */ /* 0x000fe20000000100 */
[----:B------:R-:W-:Y:S01]  /*2cb0*/  F2FP.PACK_AB R100, R119, R118 ;  /* 0x000000767764723e */ /* 0x000fe200000000ff */
[----:B------:R-:W-:Y:S01]  /*2cc0*/  FFMA R95, R95, c[0x0][0x188], -R109 ;  /* 0x000062005f5f7a23 */ /* 0x000fe2000000086d */
[----:B------:R-:W-:Y:S01]  /*2cd0*/  LDSM.16.M88.4 R104, [R6+0x4600] ;  /* 0x004600000668783b */ /* 0x000fe20000000200 */
[----:B------:R-:W-:-:S02]  /*2ce0*/  FMUL R98, R98, 1.4426950216293334961 ;  /* 0x3fb8aa3b62627820 */ /* 0x000fc40000400000 */
[--C-:B------:R-:W-:Y:S02]  /*2cf0*/  FFMA R92, R92, c[0x0][0x188], -R85.reuse ;  /* 0x000062005c5c7a23 */ /* 0x100fe40000000855 */
[----:B------:R-:W-:Y:S02]  /*2d00*/  FMUL R87, R102, 1.4426950216293334961 ;  /* 0x3fb8aa3b66577820 */ /* 0x000fe40000400000 */
[----:B------:R-:W-:Y:S01]  /*2d10*/  FMUL R88, R88, 1.4426950216293334961 ;  /* 0x3fb8aa3b58587820 */ /* 0x000fe20000400000 */
[----:B------:R-:W-:Y:S01]  /*2d20*/  MUFU.EX2 R84, R84 ;  /* 0x0000005400547308 */ /* 0x000fe20000000800 */
[----:B------:R-:W-:Y:S02]  /*2d30*/  FMUL R103, R103, 1.4426950216293334961 ;  /* 0x3fb8aa3b67677820 */ /* 0x000fe40000400000 */
[----:B------:R-:W-:Y:S02]  /*2d40*/  FFMA R93, R93, c[0x0][0x188], -R85 ;  /* 0x000062005d5d7a23 */ /* 0x000fe40000000855 */
[----:B------:R-:W-:-:S02]  /*2d50*/  FMUL R94, R94, 1.4426950216293334961 ;  /* 0x3fb8aa3b5e5e7820 */ /* 0x000fc40000400000 */
[----:B------:R-:W-:Y:S01]  /*2d60*/  FMUL R95, R95, 1.4426950216293334961 ;  /* 0x3fb8aa3b5f5f7820 */ /* 0x000fe20000400000 */
[----:B------:R-:W0:Y:S01]  /*2d70*/  MUFU.EX2 R86, R86 ;  /* 0x0000005600567308 */ /* 0x000e220000000800 */
[----:B------:R-:W-:Y:S02]  /*2d80*/  FMUL R92, R92, 1.4426950216293334961 ;  /* 0x3fb8aa3b5c5c7820 */ /* 0x000fe40000400000 */
[----:B------:R-:W-:-:S05]  /*2d90*/  FMUL R101, R101, 1.4426950216293334961 ;  /* 0x3fb8aa3b65657820 */ /* 0x000fca0000400000 */
[----:B------:R-:W-:Y:S01]  /*2da0*/  MUFU.EX2 R112, R89 ;  /* 0x0000005900707308 */ /* 0x000fe20000000800 */
[----:B------:R-:W-:-:S07]  /*2db0*/  FMUL R93, R93, 1.4426950216293334961 ;  /* 0x3fb8aa3b5d5d7820 */ /* 0x000fce0000400000 */
[----:B------:R-:W-:Y:S08]  /*2dc0*/  MUFU.EX2 R116, R90 ;  /* 0x0000005a00747308 */ /* 0x000ff00000000800 */
[----:B------:R-:W1:Y:S08]  /*2dd0*/  MUFU.EX2 R117, R91 ;  /* 0x0000005b00757308 */ /* 0x000e700000000800 */
[----:B------:R2:W-:Y:S08]  /*2de0*/  MUFU.EX2 R108, R98 ;  /* 0x00000062006c7308 */ /* 0x0005f00000000800 */
[----:B------:R3:W-:Y:S01]  /*2df0*/  MUFU.EX2 R111, R88 ;  /* 0x00000058006f7308 */ /* 0x0007e20000000800 */
[----:B--2---:R-:W2:Y:S07]  /*2e00*/  LDSM.16.M88.4 R96, [R6+0x4000] ;  /* 0x004000000660783b */ /* 0x004eae0000000200 */
[----:B------:R-:W-:Y:S01]  /*2e10*/  MUFU.EX2 R87, R87 ;  /* 0x0000005700577308 */ /* 0x000fe20000000800 */
[----:B---3--:R-:W-:-:S07]  /*2e20*/  FADD R88, -R109, R2 ;  /* 0x000000026d587221 */ /* 0x008fce0000000100 */
[----:B------:R-:W3:Y:S01]  /*2e30*/  MUFU.EX2 R10, R103 ;  /* 0x00000067000a7308 */ /* 0x000ee20000000800 */
[----:B------:R-:W-:-:S07]  /*2e40*/  FMUL R88, R88, 1.4426950216293334961 ;  /* 0x3fb8aa3b58587820 */ /* 0x000fce0000400000 */
[----:B------:R-:W-:Y:S08]  /*2e50*/  MUFU.EX2 R2, R94 ;  /* 0x0000005e00027308 */ /* 0x000ff00000000800 */
[----:B------:R-:W4:Y:S08]  /*2e60*/  MUFU.EX2 R115, R95 ;  /* 0x0000005f00737308 */ /* 0x000f300000000800 */
[----:B------:R-:W5:Y:S01]  /*2e70*/  MUFU.EX2 R113, R92 ;  /* 0x0000005c00717308 */ /* 0x000f620000000800 */
[----:B------:R-:W-:-:S07]  /*2e80*/  FMUL R83, R83, 1.4426950216293334961 ;  /* 0x3fb8aa3b53537820 */ /* 0x000fce0000400000 */
[----:B------:R0:W2:Y:S08]  /*2e90*/  MUFU.EX2 R9, R101 ;  /* 0x0000006500097308 */ /* 0x0000b00000000800 */
[----:B------:R2:W5:Y:S01]  /*2ea0*/  MUFU.EX2 R7, R93 ;  /* 0x0000005d00077308 */ /* 0x0005620000000800 */
[----:B0-----:R-:W-:Y:S01]  /*2eb0*/  F2FP.PACK_AB R101, R86, R84 ;  /* 0x000000545665723e */ /* 0x001fe200000000ff */
[----:B------:R-:W-:Y:S01]  /*2ec0*/  FADD R118, R118, R119 ;  /* 0x0000007776767221 */ /* 0x000fe20000000000 */
[----:B-1----:R-:W-:Y:S01]  /*2ed0*/  F2FP.PACK_AB R89, R117, R116 ;  /* 0x000000747559723e */ /* 0x002fe200000000ff */
[----:B------:R-:W-:-:S02]  /*2ee0*/  FADD R84, R84, R86 ;  /* 0x0000005654547221 */ /* 0x000fc40000000000 */
[----:B------:R-:W-:Y:S02]  /*2ef0*/  FADD R117, R116, R117 ;  /* 0x0000007574757221 */ /* 0x000fe40000000000 */
[----:B------:R0:W-:Y:S01]  /*2f00*/  MUFU.EX2 R114, R88 ;  /* 0x0000005800727308 */ /* 0x0001e20000000800 */
[----:B--2---:R-:W-:Y:S01]  /*2f10*/  LDSM.16.M88.4 R92, [R6+0x4200] ;  /* 0x00420000065c783b */ /* 0x004fe20000000200 */
[----:B---3--:R-:W-:Y:S01]  /*2f20*/  F2FP.PACK_AB R103, R10, R87 ;  /* 0x000000570a67723e */ /* 0x008fe200000000ff */
[----:B------:R-:W-:Y:S01]  /*2f30*/  FADD R118, R82, R118 ;  /* 0x0000007652767221 */ /* 0x000fe20000000000 */
[----:B----4-:R-:W-:Y:S02]  /*2f40*/  F2FP.PACK_AB R91, R115, R2 ;  /* 0x00000002735b723e */ /* 0x010fe400000000ff */
[----:B0-----:R-:W-:Y:S01]  /*2f50*/  F2FP.PACK_AB R88, R112, R110 ;  /* 0x0000006e7058723e */ /* 0x001fe200000000ff */
[----:B------:R-:W-:Y:S01]  /*2f60*/  FADD R110, R110, R112 ;  /* 0x000000706e6e7221 */ /* 0x000fe20000000000 */
[----:B------:R-:W0:Y:S01]  /*2f70*/  MUFU.EX2 R83, R83 ;  /* 0x0000005300537308 */ /* 0x000e220000000800 */
[----:B------:R-:W-:-:S02]  /*2f80*/  FADD R87, R87, R84 ;  /* 0x0000005457577221 */ /* 0x000fc40000000000 */
[----:B-----5:R-:W-:Y:S02]  /*2f90*/  FADD R110, R113, R110 ;  /* 0x0000006e716e7221 */ /* 0x020fe40000000000 */
[----:B------:R-:W-:Y:S01]  /*2fa0*/  FADD R2, R2, R117 ;  /* 0x0000007502027221 */ /* 0x000fe20000000000 */
[C---:B------:R-:W-:Y:S01]  /*2fb0*/  F2FP.PACK_AB R102, R9.reuse, R82 ;  /* 0x000000520966723e */ /* 0x040fe200000000ff */
[----:B------:R-:W-:Y:S01]  /*2fc0*/  FADD R9, R9, R118 ;  /* 0x0000007609097221 */ /* 0x000fe20000000000 */
[C---:B------:R-:W-:Y:S01]  /*2fd0*/  F2FP.PACK_AB R90, R7.reuse, R113 ;  /* 0x00000071075a723e */ /* 0x040fe200000000ff */
[----:B------:R-:W-:Y:S02]  /*2fe0*/  FADD R10, R10, R87 ;  /* 0x000000570a0a7221 */ /* 0x000fe40000000000 */
[----:B------:R-:W-:Y:S02]  /*2ff0*/  FADD R7, R7, R110 ;  /* 0x0000006e07077221 */ /* 0x000fe40000000000 */
[----:B------:R-:W-:Y:S01]  /*3000*/  FADD R115, R115, R2 ;  /* 0x0000000273737221 */ /* 0x000fe20000000000 */
[----:B------:R-:W-:Y:S04]  /*3010*/  SHFL.BFLY PT, R87, R10, 0x2, 0x1f ;  /* 0x0c401f000a577f89 */ /* 0x000fe800000e0000 */
[----:B------:R-:W1:Y:S04]  /*3020*/  SHFL.BFLY PT, R2, R9, 0x2, 0x1f ;  /* 0x0c401f0009027f89 */ /* 0x000e6800000e0000 */
[----:B------:R-:W2:Y:S04]  /*3030*/  SHFL.BFLY PT, R82, R7, 0x2, 0x1f ;  /* 0x0c401f0007527f89 */ /* 0x000ea800000e0000 */
[----:B------:R-:W3:Y:S01]  /*3040*/  SHFL.BFLY PT, R84, R115, 0x2, 0x1f ;  /* 0x0c401f0073547f89 */ /* 0x000ee200000e0000 */
[----:B0-----:R-:W-:-:S02]  /*3050*/  FMUL R16, R83, R16 ;  /* 0x0000001053107220 */ /* 0x001fc40000400000 */
[----:B------:R-:W-:Y:S02]  /*3060*/  FMUL R17, R83, R17 ;  /* 0x0000001153117220 */ /* 0x000fe40000400000 */
[C---:B------:R-:W-:Y:S02]  /*3070*/  FMUL R18, R108.reuse, R18 ;  /* 0x000000126c127220 */ /* 0x040fe40000400000 */
[----:B------:R-:W-:Y:S02]  /*3080*/  FMUL R19, R108, R19 ;  /* 0x000000136c137220 */ /* 0x000fe40000400000 */
[C---:B------:R-:W-:Y:S02]  /*3090*/  FMUL R48, R111.reuse, R48 ;  /* 0x000000306f307220 */ /* 0x040fe40000400000 */
[----:B------:R-:W-:Y:S02]  /*30a0*/  FMUL R49, R111, R49 ;  /* 0x000000316f317220 */ /* 0x000fe40000400000 */
[----:B------:R-:W-:-:S02]  /*30b0*/  FMUL R50, R114, R50 ;  /* 0x0000003272327220 */ /* 0x000fc40000400000 */
        /* <DEDUP_REMOVED lines=8> */
[----:B------:R-:W-:Y:S01]  /*3140*/  FMUL R55, R114, R55 ;  /* 0x0000003772377220 */ /* 0x000fe20000400000 */
[-C--:B------:R-:W-:Y:S08]  /*3150*/  HMMA.16816.F32 R16, R100, R96.reuse, R16 ;  /* 0x000000606410723c */ /* 0x080ff00000001810 */
[----:B------:R-:W-:Y:S08]  /*3160*/  HMMA.16816.F32 R48, R88, R96, R48 ;  /* 0x000000605830723c */ /* 0x000ff00000001830 */
[-C--:B------:R-:W-:Y:S08]  /*3170*/  HMMA.16816.F32 R20, R100, R98.reuse, R20 ;  /* 0x000000626414723c */ /* 0x080ff00000001814 */
[----:B------:R-:W-:Y:S01]  /*3180*/  HMMA.16816.F32 R52, R88, R98, R52 ;  /* 0x000000625834723c */ /* 0x000fe20000001834 */
[----:B------:R-:W-:Y:S01]  /*3190*/  LDSM.16.M88.4 R96, [R6+0x4400] ;  /* 0x004400000660783b */ /* 0x000fe20000000200 */
        /* <DEDUP_REMOVED lines=8> */
[----:B-1----:R-:W-:Y:S02]  /*3220*/  FADD R2, R9, R2 ;  /* 0x0000000209027221 */ /* 0x002fe40000000000 */
[----:B------:R-:W-:Y:S02]  /*3230*/  FADD R87, R10, R87 ;  /* 0x000000570a577221 */ /* 0x000fe40000000000 */
[----:B--2---:R-:W-:Y:S02]  /*3240*/  FADD R82, R7, R82 ;  /* 0x0000005207527221 */ /* 0x004fe40000000000 */
[----:B---3--:R-:W-:Y:S01]  /*3250*/  FADD R84, R115, R84 ;  /* 0x0000005473547221 */ /* 0x008fe20000000000 */
[-C--:B------:R-:W-:Y:S01]  /*3260*/  HMMA.16816.F32 R24, R100, R92.reuse, R24 ;  /* 0x0000005c6418723c */ /* 0x080fe20000001818 */
[----:B------:R-:W0:Y:S04]  /*3270*/  SHFL.BFLY PT, R7, R2, 0x1, 0x1f ;  /* 0x0c201f0002077f89 */ /* 0x000e2800000e0000 */
[----:B------:R-:W1:Y:S03]  /*3280*/  SHFL.BFLY PT, R10, R87, 0x1, 0x1f ;  /* 0x0c201f00570a7f89 */ /* 0x000e6600000e0000 */
[----:B------:R-:W-:Y:S01]  /*3290*/  HMMA.16816.F32 R56, R88, R92, R56 ;  /* 0x0000005c5838723c */ /* 0x000fe20000001838 */
[----:B------:R-:W2:Y:S04]  /*32a0*/  SHFL.BFLY PT, R9, R82, 0x1, 0x1f ;  /* 0x0c201f0052097f89 */ /* 0x000ea800000e0000 */
[----:B------:R-:W3:Y:S01]  /*32b0*/  SHFL.BFLY PT, R93, R84, 0x1, 0x1f ;  /* 0x0c201f00545d7f89 */ /* 0x000ee200000e0000 */
[----:B------:R-:W-:-:S04]  /*32c0*/  IADD3 R0, R0, 0x10, RZ ;  /* 0x0000001000007810 */ /* 0x000fc80007ffe0ff */
[----:B------:R-:W-:Y:S01]  /*32d0*/  ISETP.GE.AND P0, PT, R0, c[0x0][0x1d0], PT ;  /* 0x0000740000007a0c */ /* 0x000fe20003f06270 */
[C---:B------:R-:W-:Y:S02]  /*32e0*/  FMUL R28, R83.reuse, R28 ;  /* 0x0000001c531c7220 */ /* 0x040fe40000400000 */
[C---:B------:R-:W-:Y:S02]  /*32f0*/  FMUL R29, R83.reuse, R29 ;  /* 0x0000001d531d7220 */ /* 0x040fe40000400000 */
[C---:B------:R-:W-:Y:S02]  /*3300*/  FMUL R30, R108.reuse, R30 ;  /* 0x0000001e6c1e7220 */ /* 0x040fe40000400000 */
[----:B------:R-:W-:Y:S02]  /*3310*/  FMUL R31, R108, R31 ;  /* 0x0000001f6c1f7220 */ /* 0x000fe40000400000 */
[C---:B------:R-:W-:Y:S02]  /*3320*/  FMUL R32, R83.reuse, R32 ;  /* 0x0000002053207220 */ /* 0x040fe40000400000 */
[----:B------:R-:W-:-:S02]  /*3330*/  FMUL R33, R83, R33 ;  /* 0x0000002153217220 */ /* 0x000fc40000400000 */
        /* <DEDUP_REMOVED lines=13> */
[----:B------:R-:W-:Y:S02]  /*3410*/  FMUL R47, R108, R47 ;  /* 0x0000002f6c2f7220 */ /* 0x000fe40000400000 */
        /* <DEDUP_REMOVED lines=19> */
[----:B------:R-:W-:Y:S01]  /*3550*/  FMUL R79, R114, R79 ;  /* 0x0000004f724f7220 */ /* 0x000fe20000400000 */
[----:B------:R-:W-:Y:S01]  /*3560*/  MOV R86, 0x10 ;  /* 0x0000001000567802 */ /* 0x000fe20000000f00 */
[----:B0-----:R-:W-:Y:S01]  /*3570*/  FADD R2, R2, R7 ;  /* 0x0000000702027221 */ /* 0x001fe20000000000 */
[----:B------:R-:W-:Y:S01]  /*3580*/  HMMA.16816.F32 R28, R100, R94, R28 ;  /* 0x0000005e641c723c */ /* 0x000fe2000000181c */
[----:B-1----:R-:W-:-:S02]  /*3590*/  FADD R87, R87, R10 ;  /* 0x0000000a57577221 */ /* 0x002fc40000000000 */
[----:B--2---:R-:W-:Y:S02]  /*35a0*/  FADD R82, R82, R9 ;  /* 0x0000000952527221 */ /* 0x004fe40000000000 */
[----:B---3--:R-:W-:-:S03]  /*35b0*/  FADD R93, R84, R93 ;  /* 0x0000005d545d7221 */ /* 0x008fc60000000000 */
[----:B------:R-:W-:Y:S01]  /*35c0*/  HMMA.16816.F32 R32, R100, R96, R32 ;  /* 0x000000606420723c */ /* 0x000fe20000001820 */
[----:B------:R-:W-:Y:S01]  /*35d0*/  FFMA R15, R83, R15, R2 ;  /* 0x0000000f530f7223 */ /* 0x000fe20000000002 */
[----:B------:R-:W-:Y:S01]  /*35e0*/  MOV R9, R80 ;  /* 0x0000005000097202 */ /* 0x000fe20000000f00 */
[C---:B------:R-:W-:Y:S01]  /*35f0*/  IMAD R3, R86.reuse, c[0x0][0x1b4], R3 ;  /* 0x00006d0056037a24 */ /* 0x040fe200078e0203 */
[----:B------:R-:W-:Y:S01]  /*3600*/  MOV R10, R81 ;  /* 0x00000051000a7202 */ /* 0x000fe20000000f00 */
[----:B------:R-:W-:-:S03]  /*3610*/  IMAD R8, R86, c[0x0][0x1a4], R8 ;  /* 0x0000690056087a24 */ /* 0x000fc600078e0208 */
[----:B------:R-:W-:Y:S01]  /*3620*/  HMMA.16816.F32 R36, R100, R98, R36 ;  /* 0x000000626424723c */ /* 0x000fe20000001824 */
[----:B------:R-:W-:Y:S01]  /*3630*/  FFMA R14, R108, R14, R87 ;  /* 0x0000000e6c0e7223 */ /* 0x000fe20000000057 */
[----:B------:R-:W-:Y:S01]  /*3640*/  MOV R7, R85 ;  /* 0x0000005500077202 */ /* 0x000fe20000000f00 */
[----:B------:R-:W-:Y:S01]  /*3650*/  FFMA R13, R111, R13, R82 ;  /* 0x0000000d6f0d7223 */ /* 0x000fe20000000052 */
[----:B------:R-:W-:Y:S01]  /*3660*/  MOV R2, R109 ;  /* 0x0000006d00027202 */ /* 0x000fe20000000f00 */
[----:B------:R-:W-:-:S03]  /*3670*/  FFMA R12, R114, R12, R93 ;  /* 0x0000000c720c7223 */ /* 0x000fc6000000005d */
[C---:B------:R-:W-:Y:S08]  /*3680*/  HMMA.16816.F32 R40, R100.reuse, R104, R40 ;  /* 0x000000686428723c */ /* 0x040ff00000001828 */
[----:B------:R-:W-:Y:S08]  /*3690*/  HMMA.16816.F32 R44, R100, R106, R44 ;  /* 0x0000006a642c723c */ /* 0x000ff0000000182c */
[C---:B------:R-:W-:Y:S08]  /*36a0*/  HMMA.16816.F32 R60, R88.reuse, R94, R60 ;  /* 0x0000005e583c723c */ /* 0x040ff0000000183c */
[C---:B------:R-:W-:Y:S08]  /*36b0*/  HMMA.16816.F32 R64, R88.reuse, R96, R64 ;  /* 0x000000605840723c */ /* 0x040ff00000001840 */
[C---:B------:R-:W-:Y:S08]  /*36c0*/  HMMA.16816.F32 R68, R88.reuse, R98, R68 ;  /* 0x000000625844723c */ /* 0x040ff00000001844 */
[C---:B------:R-:W-:Y:S08]  /*36d0*/  HMMA.16816.F32 R72, R88.reuse, R104, R72 ;  /* 0x000000685848723c */ /* 0x040ff00000001848 */
[----:B------:R-:W-:Y:S01]  /*36e0*/  HMMA.16816.F32 R76, R88, R106, R76 ;  /* 0x0000006a584c723c */ /* 0x000fe2000000184c */
[----:B------:R-:W-:Y:S01]  /*36f0*/  @P0 CALL.REL.NOINC `(.L_x_0) ;  /* 0x0000001000000944 */ /* 0x000fe20003c00000 */
[----:B------:R-:W-:Y:S06]  /*3700*/  BRA `(.L_x_1) ;  /* 0xffffebb000007947 */ /* 0x000fec000383ffff */
.L_x_0:
[----:B------:R-:W-:-:S05]  /*3710*/  NOP ;  /* 0x0000000000007918 */ /* 0x000fca0000000000 */
[----:B------:R-:W-:Y:S01]  /*3720*/  MOV R90, R43 ;  /* 0x0000002b005a7202 */ /* 0x000fe20000000f00 */
[----:B------:R-:W-:Y:S01]  /*3730*/  BAR.SYNC.DEFER_BLOCKING 0x0 ;  /* 0x0000000000007b1d */ /* 0x000fe20000010000 */
[----:B------:R-:W-:-:S02]  /*3740*/  MOV R43, R13 ;  /* 0x0000000d002b7202 */ /* 0x000fc40000000f00 */
[----:B------:R-:W-:Y:S02]  /*3750*/  MOV R92, R48 ;  /* 0x00000030005c7202 */ /* 0x000fe40000000f00 */
[C---:B------:R-:W-:Y:S01]  /*3760*/  FSETP.GEU.AND P3, PT, R43.reuse, 1.175494350822287508e-38, PT ;  /* 0x008000002b00780b */ /* 0x040fe20003f6e000 */
[----:B------:R-:W-:Y:S01]  /*3770*/  FMUL R48, R43, 8388608 ;  /* 0x4b0000002b307820 */ /* 0x000fe20000400000 */
[----:B------:R-:W-:Y:S02]  /*3780*/  MOV R103, R62 ;  /* 0x0000003e00677202 */ /* 0x000fe40000000f00 */
[----:B------:R-:W-:Y:S02]  /*3790*/  MOV R62, R14 ;  /* 0x0000000e003e7202 */ /* 0x000fe40000000f00 */
[----:B------:R-:W-:Y:S02]  /*37a0*/  FSEL R48, R48, R43, !P3 ;  /* 0x0000002b30307208 */ /* 0x000fe40005800000 */
[----:B------:R-:W-:-:S02]  /*37b0*/  SHF.L.U32 R84, R160, 0x3, RZ ;  /* 0x00000003a0547819 */ /* 0x000fc400000006ff */
[----:B------:R-:W-:Y:S02]  /*37c0*/  MOV R82, R41 ;  /* 0x0000002900527202 */ /* 0x000fe40000000f00 */
[----:B------:R-:W-:Y:S02]  /*37d0*/  MOV R95, R67 ;  /* 0x00000043005f7202 */ /* 0x000fe40000000f00 */
[----:B------:R-:W-:Y:S02]  /*37e0*/  MOV R91, R46 ;  /* 0x0000002e005b7202 */ /* 0x000fe40000000f00 */
[----:B------:R-:W-:Y:S02]  /*37f0*/  MOV R41, R12 ;  /* 0x0000000c00297202 */ /* 0x000fe40000000f00 */
[----:B------:R-:W-:Y:S02]  /*3800*/  IADD3 R67, R48, -0x3f3504f3, RZ ;  /* 0xc0cafb0d30437810 */ /* 0x000fe40007ffe0ff */
[----:B------:R-:W-:Y:S01]  /*3810*/  MOV R46, R47 ;  /* 0x0000002f002e7202 */ /* 0x000fe20000000f00 */
[----:B------:R-:W-:Y:S01]  /*3820*/  FMUL R47, R62, 8388608 ;  /* 0x4b0000003e2f7820 */ /* 0x000fe20000400000 */
[----:B------:R-:W-:-:S02]  /*3830*/  MOV R7, R31 ;  /* 0x0000001f00077202 */ /* 0x000fc40000000f00 */
[----:B------:R-:W-:Y:S02]  /*3840*/  LOP3.LUT R12, R84, 0x300, RZ, 0xc0, !PT ;  /* 0x00000300540c7812 */ /* 0x000fe400078ec0ff */
[----:B------:R-:W-:Y:S02]  /*3850*/  FSETP.GEU.AND P2, PT, R62, 1.175494350822287508e-38, PT ;  /* 0x008000003e00780b */ /* 0x000fe40003f4e000 */
[----:B------:R-:W-:Y:S02]  /*3860*/  SHF.L.U32 R31, R160, 0x2, RZ ;  /* 0x00000002a01f7819 */ /* 0x000fe400000006ff */
[----:B------:R-:W-:Y:S02]  /*3870*/  LOP3.LUT R67, R67, 0xff800000, RZ, 0xc0, !PT ;  /* 0xff80000043437812 */ /* 0x000fe400078ec0ff */
[----:B------:R-:W-:Y:S02]  /*3880*/  FSETP.GT.AND P0, PT, |R41|, 8.50705917302346158658e+37, PT ;  /* 0x7e8000002900780b */ /* 0x000fe40003f04200 */
[----:B------:R-:W-:-:S02]  /*3890*/  MOV R11, R35 ;  /* 0x00000023000b7202 */ /* 0x000fc40000000f00 */
[----:B------:R-:W-:Y:S02]  /*38a0*/  MOV R8, R37 ;  /* 0x0000002500087202 */ /* 0x000fe40000000f00 */
[----:B------:R-:W-:Y:S02]  /*38b0*/  MOV R107, R58 ;  /* 0x0000003a006b7202 */ /* 0x000fe40000000f00 */
[----:B------:R-:W-:Y:S01]  /*38c0*/  MOV R37, R50 ;  /* 0x0000003200257202 */ /* 0x000fe20000000f00 */
[----:B------:R-:W-:Y:S01]  /*38d0*/  FMUL R50, R41, 8388608 ;  /* 0x4b00000029327820 */ /* 0x000fe20000400000 */
[----:B------:R-:W-:Y:S02]  /*38e0*/  FSEL R47, R47, R62, !P2 ;  /* 0x0000003e2f2f7208 */ /* 0x000fe40005000000 */
[----:B------:R-:W-:Y:S01]  /*38f0*/  LOP3.LUT R35, R12, 0x70, R31, 0xf8, !PT ;  /* 0x000000700c237812 */ /* 0x000fe200078ef81f */
[----:B------:R-:W-:Y:S01]  /*3900*/  @P0 FMUL R75, R75, 0.25 ;  /* 0x3e8000004b4b0820 */ /* 0x000fe20000400000 */
[----:B------:R-:W-:Y:S01]  /*3910*/  FSEL R58, RZ, -23, P2 ;  /* 0xc1b80000ff3a7808 */ /* 0x000fe20001000000 */
[----:B------:R-:W0:Y:S01]  /*3920*/  I2F R12, R67 ;  /* 0x00000043000c7306 */ /* 0x000e220000201400 */
[C---:B------:R-:W-:Y:S01]  /*3930*/  FSETP.GEU.AND P2, PT, |R41|.reuse, 1.175494350822287508e-38, PT ;  /* 0x008000002900780b */ /* 0x040fe20003f4e200 */
[----:B------:R-:W-:Y:S01]  /*3940*/  @P0 FMUL R74, R74, 0.25 ;  /* 0x3e8000004a4a0820 */ /* 0x000fe20000400000 */
[----:B------:R-:W-:Y:S01]  /*3950*/  FSETP.GEU.AND P4, PT, R41, 1.175494350822287508e-38, PT ;  /* 0x008000002900780b */ /* 0x000fe20003f8e000 */
[----:B------:R-:W-:Y:S01]  /*3960*/  @P0 FMUL R70, R70, 0.25 ;  /* 0x3e80000046460820 */ /* 0x000fe20000400000 */
[----:B------:R-:W-:Y:S01]  /*3970*/  MOV R2, R26 ;  /* 0x0000001a00027202 */ /* 0x000fe20000000f00 */
[----:B------:R-:W-:Y:S01]  /*3980*/  @P0 FMUL R95, R95, 0.25 ;  /* 0x3e8000005f5f0820 */ /* 0x000fe20000400000 */
[----:B------:R-:W-:Y:S01]  /*3990*/  SHF.L.U32 R26, R160, 0x8, RZ ;  /* 0x00000008a01a7819 */ /* 0x000fe200000006ff */
[----:B------:R-:W-:Y:S01]  /*39a0*/  @P0 FMUL R66, R66, 0.25 ;  /* 0x3e80000042420820 */ /* 0x000fe20000400000 */
[----:B------:R-:W-:Y:S01]  /*39b0*/  MOV R10, R40 ;  /* 0x00000028000a7202 */ /* 0x000fe20000000f00 */
[----:B------:R-:W-:Y:S01]  /*39c0*/  @P0 FMUL R103, R103, 0.25 ;  /* 0x3e80000067670820 */ /* 0x000fe20000400000 */
[----:B------:R-:W-:Y:S01]  /*39d0*/  FSEL R50, R50, R41, !P4 ;  /* 0x0000002932327208 */ /* 0x000fe20006000000 */
[----:B------:R-:W-:Y:S01]  /*39e0*/  @P0 FMUL R41, R41, 0.25 ;  /* 0x3e80000029290820 */ /* 0x000fe20000400000 */
[----:B------:R-:W-:Y:S01]  /*39f0*/  MOV R4, R27 ;  /* 0x0000001b00047202 */ /* 0x000fe20000000f00 */
[----:B------:R-:W-:Y:S01]  /*3a00*/  @P0 FMUL R107, R107, 0.25 ;  /* 0x3e8000006b6b0820 */ /* 0x000fe20000400000 */
[----:B------:R-:W-:Y:S01]  /*3a10*/  MOV R40, R55 ;  /* 0x0000003700287202 */ /* 0x000fe20000000f00 */
[----:B------:R-:W-:Y:S01]  /*3a20*/  @!P2 FMUL R41, R41, 16777216 ;  /* 0x4b8000002929a820 */ /* 0x000fe20000400000 */
[----:B------:R-:W-:Y:S01]  /*3a30*/  MOV R83, R38 ;  /* 0x0000002600537202 */ /* 0x000fe20000000f00 */
[----:B------:R-:W-:Y:S01]  /*3a40*/  @P0 FMUL R37, R37, 0.25 ;  /* 0x3e80000025250820 */ /* 0x000fe20000400000 */
[----:B------:R-:W-:Y:S01]  /*3a50*/  MOV R87, R39 ;  /* 0x0000002700577202 */ /* 0x000fe20000000f00 */
[----:B------:R-:W-:Y:S01]  /*3a60*/  @P0 FMUL R40, R40, 0.25 ;  /* 0x3e80000028280820 */ /* 0x000fe20000400000 */
[----:B------:R-:W-:Y:S01]  /*3a70*/  MOV R55, R60 ;  /* 0x0000003c00377202 */ /* 0x000fe20000000f00 */
[----:B------:R-:W-:Y:S01]  /*3a80*/  @!P2 FMUL R75, R75, 16777216 ;  /* 0x4b8000004b4ba820 */ /* 0x000fe20000400000 */
[----:B------:R-:W-:Y:S01]  /*3a90*/  MOV R101, R63 ;  /* 0x0000003f00657202 */ /* 0x000fe20000000f00 */
[----:B------:R-:W-:Y:S01]  /*3aa0*/  @!P2 FMUL R74, R74, 16777216 ;  /* 0x4b8000004a4aa820 */ /* 0x000fe20000400000 */
[----:B------:R-:W-:Y:S01]  /*3ab0*/  MOV R93, R71 ;  /* 0x00000047005d7202 */ /* 0x000fe20000000f00 */
[----:B------:R-:W-:Y:S01]  /*3ac0*/  @!P2 FMUL R70, R70, 16777216 ;  /* 0x4b8000004646a820 */ /* 0x000fe20000400000 */
[----:B------:R-:W-:Y:S01]  /*3ad0*/  LOP3.LUT R27, R26, 0x1800, RZ, 0xc0, !PT ;  /* 0x000018001a1b7812 */ /* 0x000fe200078ec0ff */
[----:B------:R-:W-:Y:S01]  /*3ae0*/  FMUL R26, R15, 8388608 ;  /* 0x4b0000000f1a7820 */ /* 0x000fe20000400000 */
[----:B------:R-:W-:Y:S01]  /*3af0*/  MOV R38, R51 ;  /* 0x0000003300267202 */ /* 0x000fe20000000f00 */
[----:B------:R-:W-:Y:S01]  /*3b00*/  @P0 FMUL R93, R93, 0.25 ;  /* 0x3e8000005d5d0820 */ /* 0x000fe20000400000 */
[----:B------:R-:W-:Y:S01]  /*3b10*/  MOV R39, R54 ;  /* 0x0000003600277202 */ /* 0x000fe20000000f00 */
[----:B------:R-:W-:Y:S01]  /*3b20*/  @P0 FMUL R101, R101, 0.25 ;  /* 0x3e80000065650820 */ /* 0x000fe20000400000 */
[----:B------:R-:W-:Y:S01]  /*3b30*/  MOV R105, R59 ;  /* 0x0000003b00697202 */ /* 0x000fe20000000f00 */
[----:B------:R-:W-:Y:S01]  /*3b40*/  @P0 FMUL R38, R38, 0.25 ;  /* 0x3e80000026260820 */ /* 0x000fe20000400000 */
[----:B------:R-:W-:Y:S01]  /*3b50*/  MOV R99, R69 ;  /* 0x0000004500637202 */ /* 0x000fe20000000f00 */
[----:B------:R-:W-:Y:S01]  /*3b60*/  @P0 FMUL R39, R39, 0.25 ;  /* 0x3e80000027270820 */ /* 0x000fe20000400000 */
[----:B------:R-:W-:Y:S01]  /*3b70*/  IADD3 R60, R47, -0x3f3504f3, RZ ;  /* 0xc0cafb0d2f3c7810 */ /* 0x000fe20007ffe0ff */
[----:B------:R-:W-:Y:S01]  /*3b80*/  @P0 FMUL R105, R105, 0.25 ;  /* 0x3e80000069690820 */ /* 0x000fe20000400000 */
[----:B------:R-:W-:Y:S01]  /*3b90*/  MOV R71, R78 ;  /* 0x0000004e00477202 */ /* 0x000fe20000000f00 */
[----:B------:R-:W-:Y:S01]  /*3ba0*/  @!P2 FMUL R93, R93, 16777216 ;  /* 0x4b8000005d5da820 */ /* 0x000fe20000400000 */
[----:B------:R-:W-:Y:S01]  /*3bb0*/  MOV R63, R79 ;  /* 0x0000004f003f7202 */ /* 0x000fe20000000f00 */
[----:B------:R-:W-:Y:S01]  /*3bc0*/  @!P2 FMUL R95, R95, 16777216 ;  /* 0x4b8000005f5fa820 */ /* 0x000fe20000400000 */
[----:B------:R-:W-:Y:S01]  /*3bd0*/  FSETP.GEU.AND P1, PT, R15, 1.175494350822287508e-38, PT ;  /* 0x008000000f00780b */ /* 0x000fe20003f2e000 */
[----:B------:R-:W-:Y:S01]  /*3be0*/  @P0 FMUL R71, R71, 0.25 ;  /* 0x3e80000047470820 */ /* 0x000fe20000400000 */
[----:B------:R-:W-:Y:S01]  /*3bf0*/  IADD3 R69, R50, -0x3f3504f3, RZ ;  /* 0xc0cafb0d32457810 */ /* 0x000fe20007ffe0ff */
[----:B------:R-:W-:Y:S01]  /*3c00*/  @P0 FMUL R63, R63, 0.25 ;  /* 0x3e8000003f3f0820 */ /* 0x000fe20000400000 */
[----:B------:R-:W-:Y:S01]  /*3c10*/  FSEL R59, RZ, -23, P3 ;  /* 0xc1b80000ff3b7808 */ /* 0x000fe20001800000 */
[----:B------:R-:W-:Y:S01]  /*3c20*/  @!P2 FMUL R71, R71, 16777216 ;  /* 0x4b8000004747a820 */ /* 0x000fe20000400000 */
[----:B------:R-:W-:Y:S01]  /*3c30*/  MOV R88, R45 ;  /* 0x0000002d00587202 */ /* 0x000fe20000000f00 */
[----:B------:R-:W-:Y:S01]  /*3c40*/  @!P2 FMUL R63, R63, 16777216 ;  /* 0x4b8000003f3fa820 */ /* 0x000fe20000400000 */
[----:B------:R-:W-:Y:S01]  /*3c50*/  MOV R51, R56 ;  /* 0x0000003800337202 */ /* 0x000fe20000000f00 */
[----:B0-----:R-:W-:Y:S01]  /*3c60*/  FFMA.FTZ R59, R12, 1.1920928955078125e-07, R59 ;  /* 0x340000000c3b7823 */ /* 0x001fe2000001003b */
[----:B------:R-:W-:Y:S01]  /*3c70*/  LOP3.LUT R60, R60, 0xff800000, RZ, 0xc0, !PT ;  /* 0xff8000003c3c7812 */ /* 0x000fe200078ec0ff */
[----:B------:R-:W-:Y:S01]  /*3c80*/  MUFU.RCP R12, R41 ;  /* 0x00000029000c7308 */ /* 0x000fe20000001000 */
[----:B------:R-:W-:Y:S01]  /*3c90*/  FSEL R45, R26, R15, !P1 ;  /* 0x0000000f1a2d7208 */ /* 0x000fe20004800000 */
[----:B------:R-:W-:Y:S01]  /*3ca0*/  @!P2 FMUL R66, R66, 16777216 ;  /* 0x4b8000004242a820 */ /* 0x000fe20000400000 */
[----:B------:R-:W-:Y:S01]  /*3cb0*/  LOP3.LUT R69, R69, 0xff800000, RZ, 0xc0, !PT ;  /* 0xff80000045457812 */ /* 0x000fe200078ec0ff */
[----:B------:R-:W-:Y:S01]  /*3cc0*/  @!P2 FMUL R101, R101, 16777216 ;  /* 0x4b8000006565a820 */ /* 0x000fe20000400000 */
[----:B------:R-:W-:Y:S01]  /*3cd0*/  FSEL R56, RZ, -23, P1 ;  /* 0xc1b80000ff387808 */ /* 0x000fe20000800000 */
[----:B------:R-:W-:Y:S01]  /*3ce0*/  @!P2 FMUL R103, R103, 16777216 ;  /* 0x4b8000006767a820 */ /* 0x000fe20000400000 */
[----:B------:R-:W-:Y:S01]  /*3cf0*/  FSETP.GT.AND P1, PT, |R43|, 8.50705917302346158658e+37, PT ;  /* 0x7e8000002b00780b */ /* 0x000fe20003f24200 */
[----:B------:R-:W-:Y:S01]  /*3d00*/  @!P2 FMUL R105, R105, 16777216 ;  /* 0x4b8000006969a820 */ /* 0x000fe20000400000 */
[----:B------:R-:W-:Y:S01]  /*3d10*/  LOP3.LUT R162, R27, 0x60, R162, 0xf8, !PT ;  /* 0x000000601ba27812 */ /* 0x000fe200078ef8a2 */
[----:B------:R-:W-:Y:S01]  /*3d20*/  @!P2 FMUL R107, R107, 16777216 ;  /* 0x4b8000006b6ba820 */ /* 0x000fe20000400000 */
[----:B------:R-:W-:Y:S01]  /*3d30*/  MOV R5, R30 ;  /* 0x0000001e00057202 */ /* 0x000fe20000000f00 */
[----:B------:R0:W1:Y:S01]  /*3d40*/  I2F R27, R60 ;  /* 0x0000003c001b7306 */ /* 0x0000620000201400 */
[----:B------:R-:W-:Y:S01]  /*3d50*/  @!P2 FMUL R40, R40, 16777216 ;  /* 0x4b8000002828a820 */ /* 0x000fe20000400000 */
[----:B------:R-:W-:Y:S01]  /*3d60*/  MOV R0, R32 ;  /* 0x0000002000007202 */ /* 0x000fe20000000f00 */
[----:B------:R-:W-:Y:S01]  /*3d70*/  @!P2 FMUL R39, R39, 16777216 ;  /* 0x4b8000002727a820 */ /* 0x000fe20000400000 */
[----:B------:R-:W-:Y:S01]  /*3d80*/  FSETP.GT.AND P0, PT, |R62|, 8.50705917302346158658e+37, PT ;  /* 0x7e8000003e00780b */ /* 0x000fe20003f04200 */
[----:B------:R-:W-:Y:S01]  /*3d90*/  @!P2 FMUL R38, R38, 16777216 ;  /* 0x4b8000002626a820 */ /* 0x000fe20000400000 */
[----:B------:R-:W-:Y:S01]  /*3da0*/  MOV R86, R44 ;  /* 0x0000002c00567202 */ /* 0x000fe20000000f00 */
[----:B------:R-:W-:Y:S01]  /*3db0*/  @!P2 FMUL R37, R37, 16777216 ;  /* 0x4b8000002525a820 */ /* 0x000fe20000400000 */
[----:B------:R2:W3:Y:S01]  /*3dc0*/  I2F R30, R69 ;  /* 0x00000045001e7306 */ /* 0x0004e20000201400 */
[----:B------:R-:W-:Y:S01]  /*3dd0*/  FSETP.GEU.AND P2, PT, |R43|, 1.175494350822287508e-38, PT ;  /* 0x008000002b00780b */ /* 0x000fe20003f4e200 */
[----:B------:R-:W-:Y:S01]  /*3de0*/  IMAD R31, R163, c[0x0][0x1c0], RZ ;  /* 0x00007000a31f7a24 */ /* 0x000fe200078e02ff */
[----:B------:R-:W-:Y:S01]  /*3df0*/  MOV R3, R33 ;  /* 0x0000002100037202 */ /* 0x000fe20000000f00 */
[----:B------:R-:W-:Y:S01]  /*3e00*/  IMAD R32, R154, c[0x0][0x1c4], RZ ;  /* 0x000071009a207a24 */ /* 0x000fe200078e02ff */
[----:B------:R-:W-:Y:S01]  /*3e10*/  MOV R54, R57 ;  /* 0x0000003900367202 */ /* 0x000fe20000000f00 */
[----:B------:R-:W-:Y:S01]  /*3e20*/  @P1 FMUL R43, R43, 0.25 ;  /* 0x3e8000002b2b1820 */ /* 0x000fe20000400000 */
[----:B------:R-:W-:Y:S01]  /*3e30*/  MOV R44, R64 ;  /* 0x00000040002c7202 */ /* 0x000fe20000000f00 */
[----:B------:R-:W-:Y:S01]  /*3e40*/  @P1 FMUL R77, R77, 0.25 ;  /* 0x3e8000004d4d1820 */ /* 0x000fe20000400000 */
[----:B------:R-:W-:Y:S01]  /*3e50*/  MOV R97, R73 ;  /* 0x0000004900617202 */ /* 0x000fe20000000f00 */
[----:B------:R-:W-:Y:S01]  /*3e60*/  @P1 FMUL R76, R76, 0.25 ;  /* 0x3e8000004c4c1820 */ /* 0x000fe20000400000 */
[----:B------:R-:W-:Y:S01]  /*3e70*/  SHF.L.U32 R26, R160, 0xa, RZ ;  /* 0x0000000aa01a7819 */ /* 0x000fe200000006ff */
[----:B------:R-:W-:Y:S01]  /*3e80*/  @P1 FMUL R72, R72, 0.25 ;  /* 0x3e80000048481820 */ /* 0x000fe20000400000 */
[C---:B------:R-:W-:Y:S01]  /*3e90*/  SHF.L.U32 R78, R31.reuse, 0x1, RZ ;  /* 0x000000011f4e7819 */ /* 0x040fe200000006ff */
[----:B------:R-:W-:Y:S01]  /*3ea0*/  IMAD.HI R31, R31, 0x2, RZ ;  /* 0x000000021f1f7827 */ /* 0x000fe200078e02ff */
[----:B------:R-:W-:-:S02]  /*3eb0*/  SHF.L.U32 R33, R32, 0x1, RZ ;  /* 0x0000000120217819 */ /* 0x000fc400000006ff */
[----:B------:R-:W-:Y:S01]  /*3ec0*/  IADD3 R14, R45, -0x3f3504f3, RZ ;  /* 0xc0cafb0d2d0e7810 */ /* 0x000fe20007ffe0ff */
[----:B------:R-:W-:Y:S01]  /*3ed0*/  IMAD.HI R32, R32, 0x2, RZ ;  /* 0x0000000220207827 */ /* 0x000fe200078e02ff */
[----:B------:R-:W-:Y:S02]  /*3ee0*/  LOP3.LUT R26, R26, 0x1800, RZ, 0xc0, !PT ;  /* 0x000018001a1a7812 */ /* 0x000fe400078ec0ff */
[----:B------:R-:W-:Y:S01]  /*3ef0*/  IADD3 R78, P5, P6, R33, c[0x0][0x178], R78 ;  /* 0x00005e00214e7a10 */ /* 0x000fe20007ebe04e */
[----:B------:R-:W-:Y:S01]  /*3f00*/  @P1 FMUL R97, R97, 0.25 ;  /* 0x3e80000061611820 */ /* 0x000fe20000400000 */
[----:B------:R-:W-:Y:S01]  /*3f10*/  FSEL R57, RZ, -23, P4 ;  /* 0xc1b80000ff397808 */ /* 0x000fe20002000000 */
[----:B------:R-:W-:Y:S01]  /*3f20*/  @P1 FMUL R99, R99, 0.25 ;  /* 0x3e80000063631820 */ /* 0x000fe20000400000 */
[----:B------:R-:W-:Y:S01]  /*3f30*/  MOV R9, R34 ;  /* 0x0000002200097202 */ /* 0x000fe20000000f00 */
[----:B------:R-:W-:Y:S01]  /*3f40*/  @P1 FMUL R68, R68, 0.25 ;  /* 0x3e80000044441820 */ /* 0x000fe20000400000 */
[----:B------:R-:W-:Y:S01]  /*3f50*/  MOV R89, R42 ;  /* 0x0000002a00597202 */ /* 0x000fe20000000f00 */
[----:B------:R-:W-:Y:S01]  /*3f60*/  @P1 FMUL R65, R65, 0.25 ;  /* 0x3e80000041411820 */ /* 0x000fe20000400000 */
[----:B------:R-:W-:Y:S01]  /*3f70*/  LOP3.LUT R14, R14, 0xff800000, RZ, 0xc0, !PT ;  /* 0xff8000000e0e7812 */ /* 0x000fe200078ec0ff */
[----:B------:R-:W-:Y:S01]  /*3f80*/  @P1 FMUL R44, R44, 0.25 ;  /* 0x3e8000002c2c1820 */ /* 0x000fe20000400000 */
[----:B------:R-:W-:Y:S01]  /*3f90*/  LEA R159, R159, R26, 0x4 ;  /* 0x0000001a9f9f7211 */ /* 0x000fe200078e20ff */
[----:B------:R-:W-:Y:S01]  /*3fa0*/  @P1 FMUL R61, R61, 0.25 ;  /* 0x3e8000003d3d1820 */ /* 0x000fe20000400000 */
[----:B------:R-:W-:Y:S01]  /*3fb0*/  MOV R6, R36 ;  /* 0x0000002400067202 */ /* 0x000fe20000000f00 */
[----:B------:R-:W-:Y:S01]  /*3fc0*/  @P1 FMUL R55, R55, 0.25 ;  /* 0x3e80000037371820 */ /* 0x000fe20000400000 */
[----:B------:R-:W-:Y:S01]  /*3fd0*/  LOP3.LUT R26, R162, R35, RZ, 0x3c, !PT ;  /* 0x00000023a21a7212 */ /* 0x000fe200078e3cff */
[----:B------:R-:W-:Y:S01]  /*3fe0*/  @P1 FMUL R54, R54, 0.25 ;  /* 0x3e80000036361820 */ /* 0x000fe20000400000 */
[----:B------:R-:W-:Y:S01]  /*3ff0*/  IADD3.X R79, R32, c[0x0][0x17c], R31, P5, P6 ;  /* 0x00005f00204f7a10 */ /* 0x000fe20002fec41f */
[----:B------:R-:W-:Y:S01]  /*4000*/  @P1 FMUL R51, R51, 0.25 ;  /* 0x3e80000033331820 */ /* 0x000fe20000400000 */
[----:B------:R-:W4:Y:S01]  /*4010*/  I2F R13, R14 ;  /* 0x0000000e000d7306 */ /* 0x000f220000201400 */
[----:B------:R-:W-:Y:S01]  /*4020*/  @P1 FMUL R53, R53, 0.25 ;  /* 0x3e80000035351820 */ /* 0x000fe20000400000 */
[----:B0-----:R-:W-:Y:S01]  /*4030*/  IADD3 R60, R47, -R60, RZ ;  /* 0x8000003c2f3c7210 */ /* 0x001fe20007ffe0ff */
[----:B------:R-:W-:Y:S01]  /*4040*/  @P1 FMUL R52, R52, 0.25 ;  /* 0x3e80000034341820 */ /* 0x000fe20000400000 */
[----:B--2---:R-:W-:Y:S01]  /*4050*/  IADD3 R69, R50, -R69, RZ ;  /* 0x8000004532457210 */ /* 0x004fe20007ffe0ff */
[----:B------:R-:W-:Y:S01]  /*4060*/  @P1 FMUL R49, R49, 0.25 ;  /* 0x3e80000031311820 */ /* 0x000fe20000400000 */
[----:B------:R-:W-:Y:S01]  /*4070*/  IADD3 R67, R48, -R67, RZ ;  /* 0x8000004330437210 */ /* 0x000fe20007ffe0ff */
[----:B------:R-:W-:Y:S01]  /*4080*/  @P1 FMUL R92, R92, 0.25 ;  /* 0x3e8000005c5c1820 */ /* 0x000fe20000400000 */
[----:B------:R-:W-:Y:S01]  /*4090*/  FSETP.GT.AND P1, PT, |R15|, 8.50705917302346158658e+37, PT ;  /* 0x7e8000000f00780b */ /* 0x000fe20003f24200 */
[----:B------:R-:W-:Y:S01]  /*40a0*/  @!P2 FMUL R43, R43, 16777216 ;  /* 0x4b8000002b2ba820 */ /* 0x000fe20000400000 */
[----:B------:R-:W-:Y:S01]  /*40b0*/  ISETP.GE.U32.AND P5, PT, R48, 0x7f800000, PT ;  /* 0x7f8000003000780c */ /* 0x000fe20003fa6070 */
[----:B-1----:R-:W-:Y:S01]  /*40c0*/  FFMA.FTZ R58, R27, 1.1920928955078125e-07, R58 ;  /* 0x340000001b3a7823 */ /* 0x002fe2000001003a */
[----:B------:R-:W-:Y:S01]  /*40d0*/  LOP3.LUT R108, R159, 0x20, RZ, 0x3c, !PT ;  /* 0x000000209f6c7812 */ /* 0x000fe200078e3cff */
[----:B------:R-:W-:Y:S01]  /*40e0*/  @!P2 FMUL R77, R77, 16777216 ;  /* 0x4b8000004d4da820 */ /* 0x000fe20000400000 */
[----:B------:R-:W-:Y:S01]  /*40f0*/  ISETP.GE.U32.AND P3, PT, R50, 0x7f800000, PT ;  /* 0x7f8000003200780c */ /* 0x000fe20003f66070 */
[----:B------:R-:W-:Y:S01]  /*4100*/  @!P2 FMUL R76, R76, 16777216 ;  /* 0x4b8000004c4ca820 */ /* 0x000fe20000400000 */
[----:B------:R-:W-:Y:S01]  /*4110*/  FSETP.NEU.AND P4, PT, R45, RZ, PT ;  /* 0x000000ff2d00720b */ /* 0x000fe20003f8d000 */
[----:B------:R-:W-:Y:S01]  /*4120*/  @!P2 FMUL R97, R97, 16777216 ;  /* 0x4b8000006161a820 */ /* 0x000fe20000400000 */
[----:B------:R-:W-:Y:S01]  /*4130*/  LOP3.LUT R84, R84, 0x38, RZ, 0xc0, !PT ;  /* 0x0000003854547812 */ /* 0x000fe200078ec0ff */
[----:B------:R-:W-:Y:S01]  /*4140*/  @!P2 FMUL R72, R72, 16777216 ;  /* 0x4b8000004848a820 */ /* 0x000fe20000400000 */
[----:B------:R-:W-:Y:S01]  /*4150*/  LOP3.LUT R161, R161, 0xf8, RZ, 0xc0, !PT ;  /* 0x000000f8a1a17812 */ /* 0x000fe200078ec0ff */
[----:B------:R-:W-:-:S02]  /*4160*/  @!P2 FMUL R99, R99, 16777216 ;  /* 0x4b8000006363a820 */ /* 0x000fc40000400000 */
[----:B------:R-:W-:Y:S02]  /*4170*/  @!P2 FMUL R68, R68, 16777216 ;  /* 0x4b8000004444a820 */ /* 0x000fe40000400000 */
[----:B------:R-:W-:Y:S02]  /*4180*/  @!P2 FMUL R65, R65, 16777216 ;  /* 0x4b8000004141a820 */ /* 0x000fe40000400000 */
[----:B------:R-:W-:Y:S02]  /*4190*/  @!P2 FMUL R44, R44, 16777216 ;  /* 0x4b8000002c2ca820 */ /* 0x000fe40000400000 */
[----:B------:R-:W-:Y:S02]  /*41a0*/  @!P2 FMUL R61, R61, 16777216 ;  /* 0x4b8000003d3da820 */ /* 0x000fe40000400000 */
[----:B------:R-:W-:Y:S02]  /*41b0*/  @!P2 FMUL R55, R55, 16777216 ;  /* 0x4b8000003737a820 */ /* 0x000fe40000400000 */
[----:B------:R-:W-:-:S02]  /*41c0*/  @!P2 FMUL R54, R54, 16777216 ;  /* 0x4b8000003636a820 */ /* 0x000fc40000400000 */
[----:B------:R-:W-:Y:S02]  /*41d0*/  @!P2 FMUL R51, R51, 16777216 ;  /* 0x4b8000003333a820 */ /* 0x000fe40000400000 */
[----:B------:R-:W-:Y:S02]  /*41e0*/  @!P2 FMUL R53, R53, 16777216 ;  /* 0x4b8000003535a820 */ /* 0x000fe40000400000 */
[----:B------:R-:W-:Y:S02]  /*41f0*/  @!P2 FMUL R52, R52, 16777216 ;  /* 0x4b8000003434a820 */ /* 0x000fe40000400000 */
[----:B------:R-:W-:Y:S02]  /*4200*/  @!P2 FMUL R49, R49, 16777216 ;  /* 0x4b8000003131a820 */ /* 0x000fe40000400000 */
[----:B------:R-:W-:Y:S01]  /*4210*/  @!P2 FMUL R92, R92, 16777216 ;  /* 0x4b8000005c5ca820 */ /* 0x000fe20000400000 */
[----:B------:R-:W-:Y:S01]  /*4220*/  FSETP.GEU.AND P2, PT, |R62|, 1.175494350822287508e-38, PT ;  /* 0x008000003e00780b */ /* 0x000fe20003f4e200 */
[----:B---3--:R-:W-:-:S02]  /*4230*/  FFMA.FTZ R57, R30, 1.1920928955078125e-07, R57 ;  /* 0x340000001e397823 */ /* 0x008fc40000010039 */
[C---:B------:R-:W-:Y:S02]  /*4240*/  FMUL R27, R12.reuse, R71 ;  /* 0x000000470c1b7220 */ /* 0x040fe40000400000 */
[C---:B------:R-:W-:Y:S02]  /*4250*/  FMUL R31, R12.reuse, R74 ;  /* 0x0000004a0c1f7220 */ /* 0x040fe40000400000 */
[C---:B------:R-:W-:Y:S02]  /*4260*/  FMUL R34, R12.reuse, R93 ;  /* 0x0000005d0c227220 */ /* 0x040fe40000400000 */
[C---:B------:R-:W-:Y:S02]  /*4270*/  FMUL R36, R12.reuse, R95 ;  /* 0x0000005f0c247220 */ /* 0x040fe40000400000 */
[C---:B------:R-:W-:Y:S02]  /*4280*/  FMUL R35, R12.reuse, R66 ;  /* 0x000000420c237220 */ /* 0x040fe40000400000 */
[----:B------:R-:W-:-:S02]  /*4290*/  FMUL R30, R12, R63 ;  /* 0x0000003f0c1e7220 */ /* 0x000fc40000400000 */
        /* <DEDUP_REMOVED lines=9> */
[----:B------:R-:W-:Y:S02]  /*4330*/  FMUL R95, R12, R37 ;  /* 0x000000250c5f7220 */ /* 0x000fe40000400000 */
[----:B------:R-:W-:Y:S01]  /*4340*/  @P0 FMUL R46, R46, 0.25 ;  /* 0x3e8000002e2e0820 */ /* 0x000fe20000400000 */
[----:B------:R-:W0:Y:S01]  /*4350*/  MUFU.RCP R12, R43 ;  /* 0x0000002b000c7308 */ /* 0x000e220000001000 */
[----:B------:R-:W-:-:S02]  /*4360*/  @P0 FMUL R91, R91, 0.25 ;  /* 0x3e8000005b5b0820 */ /* 0x000fc40000400000 */
[----:B------:R-:W-:Y:S02]  /*4370*/  @P0 FMUL R90, R90, 0.25 ;  /* 0x3e8000005a5a0820 */ /* 0x000fe40000400000 */
[----:B------:R-:W-:Y:S02]  /*4380*/  @P0 FMUL R89, R89, 0.25 ;  /* 0x3e80000059590820 */ /* 0x000fe40000400000 */
[----:B------:R-:W-:Y:S02]  /*4390*/  @P0 FMUL R87, R87, 0.25 ;  /* 0x3e80000057570820 */ /* 0x000fe40000400000 */
[----:B------:R-:W-:Y:S02]  /*43a0*/  @P0 FMUL R83, R83, 0.25 ;  /* 0x3e80000053530820 */ /* 0x000fe40000400000 */
[----:B------:R-:W-:Y:S02]  /*43b0*/  @P0 FMUL R11, R11, 0.25 ;  /* 0x3e8000000b0b0820 */ /* 0x000fe40000400000 */
        /* <DEDUP_REMOVED lines=9> */
[----:B------:R-:W-:Y:S01]  /*4450*/  @P0 FMUL R18, R18, 0.25 ;  /* 0x3e80000012120820 */ /* 0x000fe20000400000 */
[C---:B------:R-:W-:Y:S01]  /*4460*/  FSETP.GEU.AND P0, PT, |R15|.reuse, 1.175494350822287508e-38, PT ;  /* 0x008000000f00780b */ /* 0x040fe20003f0e200 */
[----:B------:R-:W-:Y:S02]  /*4470*/  @P1 FMUL R15, R15, 0.25 ;  /* 0x3e8000000f0f1820 */ /* 0x000fe40000400000 */
[----:B------:R-:W-:Y:S02]  /*4480*/  @!P2 FMUL R62, R62, 16777216 ;  /* 0x4b8000003e3ea820 */ /* 0x000fe40000400000 */
[----:B----4-:R-:W-:-:S02]  /*4490*/  FFMA.FTZ R56, R13, 1.1920928955078125e-07, R56 ;  /* 0x340000000d387823 */ /* 0x010fc40000010038 */
[C---:B0-----:R-:W-:Y:S02]  /*44a0*/  FMUL R38, R12.reuse, R77 ;  /* 0x0000004d0c267220 */ /* 0x041fe40000400000 */
[C---:B------:R-:W-:Y:S02]  /*44b0*/  FMUL R37, R12.reuse, R76 ;  /* 0x0000004c0c257220 */ /* 0x040fe40000400000 */
[C---:B------:R-:W-:Y:S02]  /*44c0*/  FMUL R40, R12.reuse, R97 ;  /* 0x000000610c287220 */ /* 0x040fe40000400000 */
[----:B------:R-:W-:Y:S02]  /*44d0*/  @!P0 FMUL R15, R15, 16777216 ;  /* 0x4b8000000f0f8820 */ /* 0x000fe40000400000 */
[C---:B------:R-:W-:Y:S02]  /*44e0*/  FMUL R41, R12.reuse, R68 ;  /* 0x000000440c297220 */ /* 0x040fe40000400000 */
[----:B------:R-:W-:-:S02]  /*44f0*/  FMUL R39, R12, R72 ;  /* 0x000000480c277220 */ /* 0x000fc40000400000 */
[C---:B------:R-:W-:Y:S01]  /*4500*/  FMUL R42, R12.reuse, R99 ;  /* 0x000000630c2a7220 */ /* 0x040fe20000400000 */
[----:B------:R-:W-:Y:S01]  /*4510*/  MUFU.RCP R15, R15 ;  /* 0x0000000f000f7308 */ /* 0x000fe20000001000 */
[C---:B------:R-:W-:Y:S02]  /*4520*/  FMUL R43, R12.reuse, R65 ;  /* 0x000000410c2b7220 */ /* 0x040fe40000400000 */
[C---:B------:R-:W-:Y:S02]  /*4530*/  FMUL R44, R12.reuse, R44 ;  /* 0x0000002c0c2c7220 */ /* 0x040fe40000400000 */
[C---:B------:R-:W-:Y:S02]  /*4540*/  FMUL R68, R12.reuse, R61 ;  /* 0x0000003d0c447220 */ /* 0x040fe40000400000 */
[C---:B------:R-:W-:Y:S01]  /*4550*/  FMUL R75, R12.reuse, R55 ;  /* 0x000000370c4b7220 */ /* 0x040fe20000400000 */
[----:B------:R-:W-:Y:S01]  /*4560*/  F2FP.PACK_AB R44, R43, R44 ;  /* 0x0000002c2b2c723e */ /* 0x000fe200000000ff */
[----:B------:R-:W-:-:S02]  /*4570*/  FMUL R70, R12, R54 ;  /* 0x000000360c467220 */ /* 0x000fc40000400000 */
[C---:B------:R-:W-:Y:S02]  /*4580*/  FMUL R77, R12.reuse, R51 ;  /* 0x000000330c4d7220 */ /* 0x040fe40000400000 */
[C---:B------:R-:W-:Y:S02]  /*4590*/  FMUL R13, R12.reuse, R53 ;  /* 0x000000350c0d7220 */ /* 0x040fe40000400000 */
[C---:B------:R-:W-:Y:S02]  /*45a0*/  FMUL R76, R12.reuse, R52 ;  /* 0x000000340c4c7220 */ /* 0x040fe40000400000 */
[C---:B------:R-:W-:Y:S02]  /*45b0*/  FMUL R96, R12.reuse, R49 ;  /* 0x000000310c607220 */ /* 0x040fe40000400000 */
[----:B------:R-:W-:Y:S01]  /*45c0*/  FMUL R97, R12, R92 ;  /* 0x0000005c0c617220 */ /* 0x000fe20000400000 */
[----:B------:R-:W-:Y:S01]  /*45d0*/  F2FP.PACK_AB R13, R13, R76 ;  /* 0x0000004c0d0d723e */ /* 0x000fe200000000ff */
        /* <DEDUP_REMOVED lines=17> */
[----:B------:R-:W-:Y:S01]  /*46f0*/  ISETP.GE.U32.AND P1, PT, R47, 0x7f800000, PT ;  /* 0x7f8000002f00780c */ /* 0x000fe20003f26070 */
[----:B------:R-:W-:Y:S02]  /*4700*/  @!P2 FMUL R90, R90, 16777216 ;  /* 0x4b8000005a5aa820 */ /* 0x000fe40000400000 */
[----:B------:R-:W-:Y:S02]  /*4710*/  @!P2 FMUL R83, R83, 16777216 ;  /* 0x4b8000005353a820 */ /* 0x000fe40000400000 */
        /* <DEDUP_REMOVED lines=22> */
[----:B------:R-:W-:Y:S01]  /*4880*/  @!P0 FMUL R24, R24, 16777216 ;  /* 0x4b80000018188820 */ /* 0x000fe20000400000 */
[----:B------:R-:W-:Y:S01]  /*4890*/  ISETP.GE.U32.AND P0, PT, R45, 0x7f800000, PT ;  /* 0x7f8000002d00780c */ /* 0x000fe20003f06070 */
[C---:B0-----:R-:W-:Y:S02]  /*48a0*/  FMUL R51, R12.reuse, R90 ;  /* 0x0000005a0c337220 */ /* 0x041fe40000400000 */
[----:B------:R-:W-:-:S02]  /*48b0*/  FMUL R54, R12, R83 ;  /* 0x000000530c367220 */ /* 0x000fc40000400000 */
[C---:B------:R-:W-:Y:S02]  /*48c0*/  FMUL R55, R12.reuse, R11 ;  /* 0x0000000b0c377220 */ /* 0x040fe40000400000 */
[C---:B------:R-:W-:Y:S02]  /*48d0*/  FMUL R72, R12.reuse, R9 ;  /* 0x000000090c487220 */ /* 0x040fe40000400000 */
[C---:B------:R-:W-:Y:S02]  /*48e0*/  FMUL R11, R12.reuse, R7 ;  /* 0x000000070c0b7220 */ /* 0x040fe40000400000 */
[C---:B------:R-:W-:Y:S02]  /*48f0*/  FMUL R90, R12.reuse, R5 ;  /* 0x000000050c5a7220 */ /* 0x040fe40000400000 */
[C---:B------:R-:W-:Y:S02]  /*4900*/  FMUL R83, R12.reuse, R4 ;  /* 0x000000040c537220 */ /* 0x040fe40000400000 */
[C---:B------:R-:W-:Y:S01]  /*4910*/  FMUL R9, R12.reuse, R23 ;  /* 0x000000170c097220 */ /* 0x040fe20000400000 */
[----:B------:R-:W-:Y:S01]  /*4920*/  F2FP.PACK_AB R11, R11, R90 ;  /* 0x0000005a0b0b723e */ /* 0x000fe200000000ff */
[----:B------:R-:W-:-:S02]  /*4930*/  FMUL R92, R12, R22 ;  /* 0x000000160c5c7220 */ /* 0x000fc40000400000 */
[C---:B------:R-:W-:Y:S02]  /*4940*/  FMUL R63, R15.reuse, R6 ;  /* 0x000000060f3f7220 */ /* 0x040fe40000400000 */
[----:B------:R-:W-:Y:S01]  /*4950*/  FMUL R62, R15, R3 ;  /* 0x000000030f3e7220 */ /* 0x000fe20000400000 */
[----:B------:R-:W-:Y:S01]  /*4960*/  F2FP.PACK_AB R9, R9, R92 ;  /* 0x0000005c0909723e */ /* 0x000fe200000000ff */
[C---:B------:R-:W-:Y:S02]  /*4970*/  FMUL R88, R15.reuse, R88 ;  /* 0x000000580f587220 */ /* 0x040fe40000400000 */
[C---:B------:R-:W-:Y:S02]  /*4980*/  FMUL R23, R15.reuse, R86 ;  /* 0x000000560f177220 */ /* 0x040fe40000400000 */
[C---:B------:R-:W-:Y:S02]  /*4990*/  FMUL R82, R15.reuse, R82 ;  /* 0x000000520f527220 */ /* 0x040fe40000400000 */
[----:B------:R-:W-:-:S02]  /*49a0*/  FMUL R61, R15, R10 ;  /* 0x0000000a0f3d7220 */ /* 0x000fc40000400000 */
[C---:B------:R-:W-:Y:S02]  /*49b0*/  FMUL R22, R15.reuse, R8 ;  /* 0x000000080f167220 */ /* 0x040fe40000400000 */
[----:B------:R-:W-:Y:S01]  /*49c0*/  FMUL R65, R15, R0 ;  /* 0x000000000f417220 */ /* 0x000fe20000400000 */
[----:B------:R-:W-:Y:S01]  /*49d0*/  IADD3 R0, R45, -R14, RZ ;  /* 0x8000000e2d007210 */ /* 0x000fe20007ffe0ff */
[C---:B------:R-:W-:Y:S01]  /*49e0*/  FMUL R7, R15.reuse, R29 ;  /* 0x0000001d0f077220 */ /* 0x040fe20000400000 */
[----:B------:R-:W-:Y:S01]  /*49f0*/  F2FP.PACK_AB R14, R70, R77 ;  /* 0x0000004d460e723e */ /* 0x000fe200000000ff */
[C---:B------:R-:W-:Y:S02]  /*4a00*/  FMUL R28, R15.reuse, R28 ;  /* 0x0000001c0f1c7220 */ /* 0x040fe40000400000 */
[C---:B------:R-:W-:Y:S01]  /*4a10*/  FMUL R4, R15.reuse, R17 ;  /* 0x000000110f047220 */ /* 0x040fe20000400000 */
[----:B------:R-:W-:Y:S01]  /*4a20*/  F2FP.PACK_AB R17, R74, R93 ;  /* 0x0000005d4a11723e */ /* 0x000fe200000000ff */
[----:B------:R-:W-:Y:S01]  /*4a30*/  FMUL R3, R15, R16 ;  /* 0x000000100f037220 */ /* 0x000fe20000400000 */
[----:B------:R-:W-:Y:S01]  /*4a40*/  F2FP.PACK_AB R7, R7, R28 ;  /* 0x0000001c0707723e */ /* 0x000fe200000000ff */
[C---:B------:R-:W-:Y:S01]  /*4a50*/  FMUL R5, R15.reuse, R21 ;  /* 0x000000150f057220 */ /* 0x040fe20000400000 */
[----:B------:R-:W-:Y:S01]  /*4a60*/  F2FP.PACK_AB R16, R94, R95 ;  /* 0x0000005f5e10723e */ /* 0x000fe200000000ff */
[C---:B------:R-:W-:Y:S01]  /*4a70*/  FMUL R20, R15.reuse, R20 ;  /* 0x000000140f147220 */ /* 0x040fe20000400000 */
[----:B------:R-:W-:Y:S01]  /*4a80*/  F2FP.PACK_AB R4, R4, R3 ;  /* 0x000000030404723e */ /* 0x000fe200000000ff */
[----:B------:R-:W-:-:S02]  /*4a90*/  FMUL R6, R15, R25 ;  /* 0x000000190f067220 */ /* 0x000fc40000400000 */
[----:B------:R-:W-:Y:S01]  /*4aa0*/  FMUL R15, R15, R24 ;  /* 0x000000180f0f7220 */ /* 0x000fe20000400000 */
[----:B------:R-:W-:Y:S01]  /*4ab0*/  F2FP.PACK_AB R5, R5, R20 ;  /* 0x000000140505723e */ /* 0x000fe200000000ff */
[----:B------:R-:W-:Y:S01]  /*4ac0*/  @!P2 FMUL R2, R2, 16777216 ;  /* 0x4b8000000202a820 */ /* 0x000fe20000400000 */
[----:B------:R-:W-:Y:S01]  /*4ad0*/  MOV R20, 0x3dc6b27f ;  /* 0x3dc6b27f00147802 */ /* 0x000fe20000000f00 */
[----:B------:R-:W-:Y:S01]  /*4ae0*/  FADD R0, R0, -1 ;  /* 0xbf80000000007421 */ /* 0x000fe20000000000 */
[----:B------:R-:W-:Y:S01]  /*4af0*/  F2FP.PACK_AB R6, R6, R15 ;  /* 0x0000000f0606723e */ /* 0x000fe200000000ff */
[----:B------:R-:W-:Y:S01]  /*4b00*/  FADD R60, R60, -1 ;  /* 0xbf8000003c3c7421 */ /* 0x000fe20000000000 */
[----:B------:R-:W-:Y:S01]  /*4b10*/  F2FP.PACK_AB R15, R68, R75 ;  /* 0x0000004b440f723e */ /* 0x000fe200000000ff */
[----:B------:R-:W-:Y:S02]  /*4b20*/  FADD R69, R69, -1 ;  /* 0xbf80000045457421 */ /* 0x000fe40000000000 */
[----:B------:R-:W-:Y:S01]  /*4b30*/  FMUL R2, R12, R2 ;  /* 0x000000020c027220 */ /* 0x000fe20000400000 */
[----:B------:R0:W-:Y:S01]  /*4b40*/  STS.128 [R26], R4 ;  /* 0x000000041a007388 */ /* 0x0001e20000000c00 */
[----:B------:R-:W-:-:S02]  /*4b50*/  FFMA.FTZ R3, R0, R20, -0.16845393180847167969 ;  /* 0xbe2c7f3000037423 */ /* 0x000fc40000010014 */
[----:B------:R-:W-:Y:S01]  /*4b60*/  FADD R67, R67, -1 ;  /* 0xbf80000043437421 */ /* 0x000fe20000000000 */
[----:B------:R-:W-:Y:S01]  /*4b70*/  F2FP.PACK_AB R10, R83, R2 ;  /* 0x00000002530a723e */ /* 0x000fe200000000ff */
[C---:B------:R-:W-:Y:S02]  /*4b80*/  FFMA.FTZ R3, R0.reuse, R3, 0.1716887056827545166 ;  /* 0x3e2fcf2a00037423 */ /* 0x040fe40000010003 */
[C---:B------:R-:W-:Y:S02]  /*4b90*/  FFMA.FTZ R2, R67.reuse, R20, -0.16845393180847167969 ;  /* 0xbe2c7f3043027423 */ /* 0x040fe40000010014 */
[C---:B------:R-:W-:Y:S02]  /*4ba0*/  FFMA.FTZ R3, R0.reuse, R3, -0.17900948226451873779 ;  /* 0xbe374e4300037423 */ /* 0x040fe40000010003 */
[----:B------:R-:W-:Y:S02]  /*4bb0*/  FFMA.FTZ R2, R67, R2, 0.1716887056827545166 ;  /* 0x3e2fcf2a43027423 */ /* 0x000fe40000010002 */
[----:B------:R-:W-:-:S02]  /*4bc0*/  FFMA.FTZ R3, R0, R3, 0.20512372255325317383 ;  /* 0x3e520bf400037423 */ /* 0x000fc40000010003 */
[----:B------:R-:W-:Y:S01]  /*4bd0*/  FFMA.FTZ R2, R67, R2, -0.17900948226451873779 ;  /* 0xbe374e4343027423 */ /* 0x000fe20000010002 */
[----:B0-----:R-:W-:Y:S01]  /*4be0*/  @P3 MOV R7, 0x7f800000 ;  /* 0x7f80000000073802 */ /* 0x001fe20000000f00 */
[CC--:B------:R-:W-:Y:S02]  /*4bf0*/  FFMA.FTZ R5, R60.reuse, R20.reuse, -0.16845393180847167969 ;  /* 0xbe2c7f303c057423 */ /* 0x0c0fe40000010014 */
[C---:B------:R-:W-:Y:S02]  /*4c00*/  FFMA.FTZ R4, R69.reuse, R20, -0.16845393180847167969 ;  /* 0xbe2c7f3045047423 */ /* 0x040fe40000010014 */
[C---:B------:R-:W-:Y:S02]  /*4c10*/  FFMA.FTZ R5, R60.reuse, R5, 0.1716887056827545166 ;  /* 0x3e2fcf2a3c057423 */ /* 0x040fe40000010005 */
[----:B------:R-:W-:Y:S02]  /*4c20*/  FFMA.FTZ R4, R69, R4, 0.1716887056827545166 ;  /* 0x3e2fcf2a45047423 */ /* 0x000fe40000010004 */
[----:B------:R-:W-:-:S02]  /*4c30*/  FFMA.FTZ R5, R60, R5, -0.17900948226451873779 ;  /* 0xbe374e433c057423 */ /* 0x000fc40000010005 */
[C---:B------:R-:W-:Y:S02]  /*4c40*/  FFMA.FTZ R4, R69.reuse, R4, -0.17900948226451873779 ;  /* 0xbe374e4345047423 */ /* 0x040fe40000010004 */
[----:B------:R-:W-:Y:S02]  /*4c50*/  FFMA.FTZ R5, R60, R5, 0.20512372255325317383 ;  /* 0x3e520bf43c057423 */ /* 0x000fe40000010005 */
[C---:B------:R-:W-:Y:S02]  /*4c60*/  FFMA.FTZ R4, R69.reuse, R4, 0.20512372255325317383 ;  /* 0x3e520bf445047423 */ /* 0x040fe40000010004 */
[----:B------:R-:W-:Y:S02]  /*4c70*/  FFMA.FTZ R3, R0, R3, -0.24046532809734344482 ;  /* 0xbe763c8b00037423 */ /* 0x000fe40000010003 */
[----:B------:R-:W-:Y:S02]  /*4c80*/  FFMA.FTZ R5, R60, R5, -0.24046532809734344482 ;  /* 0xbe763c8b3c057423 */ /* 0x000fe40000010005 */
[----:B------:R-:W-:-:S02]  /*4c90*/  FFMA.FTZ R4, R69, R4, -0.24046532809734344482 ;  /* 0xbe763c8b45047423 */ /* 0x000fc40000010004 */
[----:B------:R-:W-:Y:S02]  /*4ca0*/  FFMA.FTZ R2, R67, R2, 0.20512372255325317383 ;  /* 0x3e520bf443027423 */ /* 0x000fe40000010002 */
[----:B------:R-:W-:Y:S02]  /*4cb0*/  @!P2 FMUL R46, R46, 16777216 ;  /* 0x4b8000002e2ea820 */ /* 0x000fe40000400000 */
[----:B------:R-:W-:Y:S02]  /*4cc0*/  @!P2 FMUL R91, R91, 16777216 ;  /* 0x4b8000005b5ba820 */ /* 0x000fe40000400000 */
[----:B------:R-:W-:Y:S02]  /*4cd0*/  @!P2 FMUL R89, R89, 16777216 ;  /* 0x4b8000005959a820 */ /* 0x000fe40000400000 */
[----:B------:R-:W-:Y:S02]  /*4ce0*/  @!P2 FMUL R87, R87, 16777216 ;  /* 0x4b8000005757a820 */ /* 0x000fe40000400000 */
[----:B------:R-:W-:-:S02]  /*4cf0*/  @!P2 FMUL R19, R19, 16777216 ;  /* 0x4b8000001313a820 */ /* 0x000fc40000400000 */
[----:B------:R-:W-:Y:S02]  /*4d00*/  FFMA.FTZ R3, R0, R3, 0.28857114911079406738 ;  /* 0x3e93bf9900037423 */ /* 0x000fe40000010003 */
[----:B------:R-:W-:Y:S01]  /*4d10*/  @!P2 FMUL R18, R18, 16777216 ;  /* 0x4b8000001212a820 */ /* 0x000fe20000400000 */
[----:B------:R-:W-:Y:S01]  /*4d20*/  FSETP.NEU.AND P2, PT, R47, RZ, PT ;  /* 0x000000ff2f00720b */ /* 0x000fe20003f4d000 */
[----:B------:R-:W-:Y:S02]  /*4d30*/  FFMA.FTZ R5, R60, R5, 0.28857114911079406738 ;  /* 0x3e93bf993c057423 */ /* 0x000fe40000010005 */
[----:B------:R-:W-:Y:S02]  /*4d40*/  FFMA.FTZ R4, R69, R4, 0.28857114911079406738 ;  /* 0x3e93bf9945047423 */ /* 0x000fe40000010004 */
[----:B------:R-:W-:Y:S02]  /*4d50*/  FFMA.FTZ R2, R67, R2, -0.24046532809734344482 ;  /* 0xbe763c8b43027423 */ /* 0x000fe40000010002 */
[----:B------:R-:W-:-:S02]  /*4d60*/  FMUL R46, R12, R46 ;  /* 0x0000002e0c2e7220 */ /* 0x000fc40000400000 */
[C---:B------:R-:W-:Y:S02]  /*4d70*/  FMUL R49, R12.reuse, R91 ;  /* 0x0000005b0c317220 */ /* 0x040fe40000400000 */
[C---:B------:R-:W-:Y:S02]  /*4d80*/  FMUL R52, R12.reuse, R89 ;  /* 0x000000590c347220 */ /* 0x040fe40000400000 */
[C---:B------:R-:W-:Y:S02]  /*4d90*/  FMUL R53, R12.reuse, R87 ;  /* 0x000000570c357220 */ /* 0x040fe40000400000 */
[----:B------:R-:W-:Y:S02]  /*4da0*/  FMUL R19, R12, R19 ;  /* 0x000000130c137220 */ /* 0x000fe40000400000 */
[----:B------:R-:W-:Y:S02]  /*4db0*/  FFMA.FTZ R3, R0, R3, -0.36067417263984680176 ;  /* 0xbeb8aa4900037423 */ /* 0x000fe40000010003 */
[----:B------:R-:W-:Y:S01]  /*4dc0*/  FMUL R12, R12, R18 ;  /* 0x000000120c0c7220 */ /* 0x000fe20000400000 */
[----:B------:R-:W-:Y:S01]  /*4dd0*/  F2FP.PACK_AB R18, R66, R73 ;  /* 0x000000494212723e */ /* 0x000fe200000000ff */
[----:B------:R-:W-:Y:S01]  /*4de0*/  FFMA.FTZ R5, R60, R5, -0.36067417263984680176 ;  /* 0xbeb8aa493c057423 */ /* 0x000fe20000010005 */
[----:B------:R-:W-:Y:S01]  /*4df0*/  MOV R73, c[0x0][0x1c8] ;  /* 0x0000720000497a02 */ /* 0x000fe20000000f00 */
[----:B------:R-:W-:Y:S01]  /*4e00*/  FFMA.FTZ R4, R69, R4, -0.36067417263984680176 ;  /* 0xbeb8aa4945047423 */ /* 0x000fe20000010004 */
[----:B------:R-:W-:Y:S01]  /*4e10*/  F2FP.PACK_AB R8, R19, R12 ;  /* 0x0000000c1308723e */ /* 0x000fe200000000ff */
[----:B------:R-:W-:Y:S01]  /*4e20*/  FFMA.FTZ R2, R67, R2, 0.28857114911079406738 ;  /* 0x3e93bf9943027423 */ /* 0x000fe20000010002 */
[----:B------:R-:W-:Y:S01]  /*4e30*/  F2FP.PACK_AB R12, R96, R97 ;  /* 0x00000061600c723e */ /* 0x000fe200000000ff */
[----:B------:R-:W-:Y:S01]  /*4e40*/  FFMA.FTZ R3, R0, R3, 0.48089820146560668945 ;  /* 0x3ef6384a00037423 */ /* 0x000fe20000010003 */
[----:B------:R-:W-:Y:S01]  /*4e50*/  F2FP.PACK_AB R19, R64, R71 ;  /* 0x000000474013723e */ /* 0x000fe200000000ff */
[----:B------:R-:W-:Y:S01]  /*4e60*/  FFMA.FTZ R5, R60, R5, 0.48089820146560668945 ;  /* 0x3ef6384a3c057423 */ /* 0x000fe20000010005 */
[----:B------:R0:W-:Y:S01]  /*4e70*/  STS.128 [R26+0x80], R8 ;  /* 0x000080081a007388 */ /* 0x0001e20000000c00 */
[----:B------:R-:W-:Y:S01]  /*4e80*/  FFMA.FTZ R4, R69, R4, 0.48089820146560668945 ;  /* 0x3ef6384a45047423 */ /* 0x000fe20000010004 */
[----:B------:R-:W-:Y:S01]  /*4e90*/  SHF.L.U32 R89, R73, 0x1, RZ ;  /* 0x0000000149597819 */ /* 0x000fe200000006ff */
[----:B------:R-:W-:Y:S01]  /*4ea0*/  FFMA.FTZ R2, R67, R2, -0.36067417263984680176 ;  /* 0xbeb8aa4943027423 */ /* 0x000fe20000010002 */
[----:B------:R1:W-:Y:S01]  /*4eb0*/  STS.128 [R26+0x400], R12 ;  /* 0x0004000c1a007388 */ /* 0x0003e20000000c00 */
[----:B------:R-:W-:Y:S01]  /*4ec0*/  FFMA.FTZ R3, R0, R3, -0.72134751081466674805 ;  /* 0xbf38aa3b00037423 */ /* 0x000fe20000010003 */
[----:B------:R-:W-:Y:S01]  /*4ed0*/  LEA R91, R73, R73, 0x1 ;  /* 0x00000049495b7211 */ /* 0x000fe200078e08ff */
[----:B------:R-:W-:Y:S01]  /*4ee0*/  FFMA.FTZ R5, R60, R5, -0.72134751081466674805 ;  /* 0xbf38aa3b3c057423 */ /* 0x000fe20000010005 */
[----:B------:R2:W-:Y:S01]  /*4ef0*/  STS.128 [R26+0x480], R16 ;  /* 0x000480101a007388 */ /* 0x0005e20000000c00 */
[----:B------:R-:W-:Y:S01]  /*4f00*/  FFMA.FTZ R4, R69, R4, -0.72134751081466674805 ;  /* 0xbf38aa3b45047423 */ /* 0x000fe20000010004 */
[----:B------:R-:W-:Y:S01]  /*4f10*/  SHF.L.U32 R131, R73, 0x2, RZ ;  /* 0x0000000249837819 */ /* 0x000fe200000006ff */
[----:B------:R-:W-:Y:S01]  /*4f20*/  FFMA.FTZ R2, R67, R2, 0.48089820146560668945 ;  /* 0x3ef6384a43027423 */ /* 0x000fe20000010002 */
[C---:B------:R-:W-:Y:S01]  /*4f30*/  LEA R133, R73.reuse, R73, 0x2 ;  /* 0x0000004949857211 */ /* 0x040fe200078e10ff */
[----:B------:R-:W-:Y:S01]  /*4f40*/  FMUL R3, R0, R3 ;  /* 0x0000000300037220 */ /* 0x000fe20000400000 */
[----:B------:R-:W-:Y:S01]  /*4f50*/  SHF.L.U32 R139, R73, 0x3, RZ ;  /* 0x00000003498b7819 */ /* 0x000fe200000006ff */
[----:B------:R-:W-:Y:S01]  /*4f60*/  FMUL R5, R60, R5 ;  /* 0x000000053c057220 */ /* 0x000fe20000400000 */
[----:B0-----:R-:W-:Y:S01]  /*4f70*/  @P0 MOV R8, 0x7f800000 ;  /* 0x7f80000000080802 */ /* 0x001fe20000000f00 */
[----:B------:R-:W-:Y:S01]  /*4f80*/  FMUL R4, R69, R4 ;  /* 0x0000000445047220 */ /* 0x000fe20000400000 */
[----:B------:R-:W-:Y:S01]  /*4f90*/  F2FP.PACK_AB R9, R22, R63 ;  /* 0x0000003f1609723e */ /* 0x000fe200000000ff */
[----:B------:R-:W-:Y:S01]  /*4fa0*/  FFMA.FTZ R2, R67, R2, -0.72134751081466674805 ;  /* 0xbf38aa3b43027423 */ /* 0x000fe20000010002 */
[----:B------:R-:W-:Y:S01]  /*4fb0*/  F2FP.PACK_AB R10, R82, R61 ;  /* 0x0000003d520a723e */ /* 0x000fe200000000ff */
[----:B------:R-:W-:Y:S01]  /*4fc0*/  FMUL R3, R0, R3 ;  /* 0x0000000300037220 */ /* 0x000fe20000400000 */
[----:B------:R-:W-:Y:S01]  /*4fd0*/  F2FP.PACK_AB R11, R88, R23 ;  /* 0x00000017580b723e */ /* 0x000fe200000000ff */
[----:B------:R-:W-:Y:S01]  /*4fe0*/  FMUL R5, R60, R5 ;  /* 0x000000053c057220 */ /* 0x000fe20000400000 */
[----:B-1----:R-:W-:Y:S01]  /*4ff0*/  F2FP.PACK_AB R12, R55, R72 ;  /* 0x00000048370c723e */ /* 0x002fe200000000ff */
[----:B------:R-:W-:Y:S01]  /*5000*/  FMUL R4, R69, R4 ;  /* 0x0000000445047220 */ /* 0x000fe20000400000 */
[----:B------:R-:W-:Y:S01]  /*5010*/  F2FP.PACK_AB R13, R53, R54 ;  /* 0x00000036350d723e */ /* 0x000fe200000000ff */
[----:B------:R-:W-:Y:S01]  /*5020*/  FMUL R2, R67, R2 ;  /* 0x0000000243027220 */ /* 0x000fe20000400000 */
[----:B------:R-:W-:Y:S01]  /*5030*/  F2FP.PACK_AB R14, R51, R52 ;  /* 0x00000034330e723e */ /* 0x000fe200000000ff */
[----:B------:R-:W-:Y:S01]  /*5040*/  FFMA.FTZ R3, R0, 1.4426950216293334961, R3 ;  /* 0x3fb8aa3b00037823 */ /* 0x000fe20000010003 */
[----:B------:R-:W-:Y:S01]  /*5050*/  F2FP.PACK_AB R15, R46, R49 ;  /* 0x000000312e0f723e */ /* 0x000fe200000000ff */
[----:B------:R-:W-:Y:S01]  /*5060*/  BAR.SYNC.DEFER_BLOCKING 0x0 ;  /* 0x0000000000007b1d */ /* 0x000fe20000010000 */
[----:B------:R-:W-:Y:S01]  /*5070*/  FFMA.FTZ R5, R60, 1.4426950216293334961, R5 ;  /* 0x3fb8aa3b3c057823 */ /* 0x000fe20000010005 */
[----:B--2---:R-:W-:Y:S01]  /*5080*/  F2FP.PACK_AB R16, R36, R35 ;  /* 0x000000232410723e */ /* 0x004fe200000000ff */
[----:B------:R-:W-:Y:S01]  /*5090*/  FFMA.FTZ R4, R69, 1.4426950216293334961, R4 ;  /* 0x3fb8aa3b45047823 */ /* 0x000fe20000010004 */
[----:B------:R-:W-:Y:S01]  /*50a0*/  F2FP.PACK_AB R17, R34, R33 ;  /* 0x000000212211723e */ /* 0x000fe200000000ff */
[----:B------:R-:W-:Y:S01]  /*50b0*/  FMUL R2, R67, R2 ;  /* 0x0000000243027220 */ /* 0x000fe20000400000 */
[----:B------:R-:W-:Y:S01]  /*50c0*/  F2FP.PACK_AB R18, R32, R31 ;  /* 0x0000001f2012723e */ /* 0x000fe200000000ff */
[----:B------:R-:W-:Y:S01]  /*50d0*/  FADD R6, R56, R3 ;  /* 0x0000000338067221 */ /* 0x000fe20000000000 */
[----:B------:R-:W-:Y:S01]  /*50e0*/  F2FP.PACK_AB R19, R30, R27 ;  /* 0x0000001b1e13723e */ /* 0x000fe200000000ff */
[----:B------:R-:W-:Y:S01]  /*50f0*/  FADD R3, R58, R5 ;  /* 0x000000053a037221 */ /* 0x000fe20000000000 */
[----:B------:R-:W-:Y:S01]  /*5100*/  @P5 MOV R5, 0x7f800000 ;  /* 0x7f80000000055802 */ /* 0x000fe20000000f00 */
[----:B------:R-:W-:Y:S01]  /*5110*/  FADD R0, R57, R4 ;  /* 0x0000000439007221 */ /* 0x000fe20000000000 */
[----:B------:R-:W-:Y:S01]  /*5120*/  @P1 MOV R4, 0x7f800000 ;  /* 0x7f80000000041802 */ /* 0x000fe20000000f00 */
[----:B------:R-:W-:Y:S01]  /*5130*/  FFMA.FTZ R2, R67, 1.4426950216293334961, R2 ;  /* 0x3fb8aa3b43027823 */ /* 0x000fe20000010002 */
[----:B------:R-:W-:Y:S01]  /*5140*/  LEA R141, R73, R73, 0x3 ;  /* 0x00000049498d7211 */ /* 0x000fe200078e18ff */
[----:B------:R-:W-:Y:S01]  /*5150*/  @P0 FFMA.FTZ R6, R45, R8, +INF ;  /* 0x7f8000002d060423 */ /* 0x000fe20000010008 */
[----:B------:R-:W-:Y:S01]  /*5160*/  F2FP.PACK_AB R8, R62, R65 ;  /* 0x000000413e08723e */ /* 0x000fe200000000ff */
[----:B------:R-:W-:Y:S01]  /*5170*/  FADD R2, R59, R2 ;  /* 0x000000023b027221 */ /* 0x000fe20000000000 */
[----:B------:R-:W-:Y:S01]  /*5180*/  F2FP.PACK_AB R45, R42, R41 ;  /* 0x000000292a2d723e */ /* 0x000fe200000000ff */
[----:B------:R-:W-:Y:S01]  /*5190*/  @P1 FFMA.FTZ R3, R47, R4, +INF ;  /* 0x7f8000002f031423 */ /* 0x000fe20000010004 */
[C---:B------:R-:W-:Y:S01]  /*51a0*/  LOP3.LUT R4, R159.reuse, 0x60, RZ, 0x3c, !PT ;  /* 0x000000609f047812 */ /* 0x040fe200078e3cff */
[----:B------:R-:W-:Y:S01]  /*51b0*/  @P5 FFMA.FTZ R2, R48, R5, +INF ;  /* 0x7f80000030025423 */ /* 0x000fe20000010005 */
[----:B------:R-:W-:Y:S01]  /*51c0*/  LOP3.LUT R5, R159, 0x40, RZ, 0x3c, !PT ;  /* 0x000000409f057812 */ /* 0x000fe200078e3cff */
[C---:B------:R-:W-:Y:S01]  /*51d0*/  IMAD R135, R73.reuse, 0x6, RZ ;  /* 0x0000000649877824 */ /* 0x040fe200078e02ff */
[----:B------:R-:W0:Y:S01]  /*51e0*/  LDS.128 R56, [R159] ;  /* 0x000000009f387984 */ /* 0x000e220000000c00 */
[----:B------:R-:W-:Y:S01]  /*51f0*/  @P3 FFMA.FTZ R0, R50, R7, +INF ;  /* 0x7f80000032003423 */ /* 0x000fe20000010007 */
[----:B------:R-:W-:Y:S01]  /*5200*/  FSEL R7, R6, -INF , P4 ;  /* 0xff80000006077808 */ /* 0x000fe20002000000 */
[C---:B------:R-:W-:Y:S01]  /*5210*/  IMAD R143, R73.reuse, 0xa, RZ ;  /* 0x0000000a498f7824 */ /* 0x040fe200078e02ff */
[----:B------:R-:W-:Y:S01]  /*5220*/  LDS.128 R68, [R108] ;  /* 0x000000006c447984 */ /* 0x000fe20000000c00 */
[CC--:B------:R-:W-:Y:S01]  /*5230*/  LEA R88, P4, R73.reuse, R78.reuse, 0x2 ;  /* 0x0000004e49587211 */ /* 0x0c0fe200078810ff */
[----:B------:R-:W-:Y:S01]  /*5240*/  IMAD R147, R73, 0xc, RZ ;  /* 0x0000000c49937824 */ /* 0x000fe200078e02ff */
[-C--:B------:R-:W-:Y:S01]  /*5250*/  IADD3 R128, P6, R135, R78.reuse, RZ ;  /* 0x0000004e87807210 */ /* 0x080fe20007fde0ff */
[----:B------:R-:W1:Y:S01]  /*5260*/  LDS.128 R64, [R5] ;  /* 0x0000000005407984 */ /* 0x000e620000000c00 */
[-C--:B------:R-:W-:Y:S01]  /*5270*/  IADD3 R90, P5, R89, R78.reuse, RZ ;  /* 0x0000004e595a7210 */ /* 0x080fe20007fbe0ff */
[C---:B------:R-:W-:Y:S01]  /*5280*/  IMAD R151, R73.reuse, 0xe, RZ ;  /* 0x0000000e49977824 */ /* 0x040fe200078e02ff */
[-C--:B------:R-:W-:Y:S01]  /*5290*/  LEA R130, P3, R73, R78.reuse, 0x3 ;  /* 0x0000004e49827211 */ /* 0x080fe200078618ff */
[----:B------:R-:W2:Y:S01]  /*52a0*/  LDS.128 R60, [R4] ;  /* 0x00000000043c7984 */ /* 0x000ea20000000c00 */
[-C--:B------:R-:W-:Y:S01]  /*52b0*/  LEA.HI.X.SX32 R89, R89, R79.reuse, 0x1, P4 ;  /* 0x0000004f59597211 */ /* 0x080fe200020f0eff */
[----:B------:R-:W-:Y:S01]  /*52c0*/  IMAD R77, R73, 0x12, RZ ;  /* 0x00000012494d7824 */ /* 0x000fe200078e02ff */
[-C--:B------:R-:W-:Y:S01]  /*52d0*/  IADD3 R132, P4, R143, R78.reuse, RZ ;  /* 0x0000004e8f847210 */ /* 0x080fe20007f9e0ff */
[----:B------:R-:W-:Y:S01]  /*52e0*/  BAR.SYNC.DEFER_BLOCKING 0x0 ;  /* 0x0000000000007b1d */ /* 0x000fe20000010000 */
[-C--:B------:R-:W-:Y:S01]  /*52f0*/  LEA.HI.X.SX32 R129, R91, R79.reuse, 0x1, P6 ;  /* 0x0000004f5b817211 */ /* 0x080fe200030f0eff */
[----:B------:R-:W-:Y:S01]  /*5300*/  IMAD R137, R73, 0x7, RZ ;  /* 0x0000000749897824 */ /* 0x000fe200078e02ff */
[-C--:B------:R-:W-:Y:S01]  /*5310*/  IADD3 R134, P6, R147, R78.reuse, RZ ;  /* 0x0000004e93867210 */ /* 0x080fe20007fde0ff */
[----:B------:R-:W-:Y:S01]  /*5320*/  IMAD R93, R73, 0x14, RZ ;  /* 0x00000014495d7824 */ /* 0x000fe200078e02ff */
[-C--:B------:R-:W-:Y:S01]  /*5330*/  LEA.HI.X.SX32 R131, R131, R79.reuse, 0x1, P3 ;  /* 0x0000004f83837211 */ /* 0x080fe200018f0eff */
[----:B------:R-:W-:Y:S01]  /*5340*/  IMAD R145, R73, 0xb, RZ ;  /* 0x0000000b49917824 */ /* 0x000fe200078e02ff */
[-C--:B------:R-:W-:Y:S01]  /*5350*/  IADD3 R136, P3, R151, R78.reuse, RZ ;  /* 0x0000004e97887210 */ /* 0x080fe20007f7e0ff */
[----:B------:R-:W-:Y:S01]  /*5360*/  IMAD R21, R73, 0x1c, RZ ;  /* 0x0000001c49157824 */ /* 0x000fe200078e02ff */
[-C--:B------:R-:W-:Y:S01]  /*5370*/  LEA.HI.X.SX32 R133, R133, R79.reuse, 0x1, P4 ;  /* 0x0000004f85857211 */ /* 0x080fe200020f0eff */
[C---:B------:R-:W-:Y:S01]  /*5380*/  IMAD R27, R73.reuse, 0x1e, RZ ;  /* 0x0000001e491b7824 */ /* 0x040fe200078e02ff */
[CC--:B------:R-:W-:Y:S01]  /*5390*/  LEA R138, P4, R73.reuse, R78.reuse, 0x4 ;  /* 0x0000004e498a7211 */ /* 0x0c0fe200078820ff */
[----:B------:R-:W-:Y:S01]  /*53a0*/  IMAD R149, R73, 0xd, RZ ;  /* 0x0000000d49957824 */ /* 0x000fe200078e02ff */
        /* <DEDUP_REMOVED lines=9> */
[----:B------:R-:W-:Y:S01]  /*5440*/  IMAD R95, R73, 0x13, RZ ;  /* 0x00000013495f7824 */ /* 0x000fe200078e02ff */
[-C--:B------:R-:W-:Y:S01]  /*5450*/  LEA.HI.X.SX32 R141, R141, R79.reuse, 0x1, P6 ;  /* 0x0000004f8d8d7211 */ /* 0x080fe200030f0eff */
[----:B------:R3:W-:Y:S01]  /*5460*/  STS.128 [R26], R8 ;  /* 0x000000081a007388 */ /* 0x0007e20000000c00 */
[----:B------:R-:W-:Y:S01]  /*5470*/  LEA.HI.X.SX32 R143, R143, R79, 0x1, P3 ;  /* 0x0000004f8f8f7211 */ /* 0x000fe200018f0eff */
[C---:B------:R-:W-:Y:S01]  /*5480*/  IMAD R55, R73.reuse, 0x2e, RZ ;  /* 0x0000002e49377824 */ /* 0x040fe200078e02ff */
[----:B------:R-:W-:Y:S01]  /*5490*/  F2FP.PACK_AB R46, R40, R39 ;  /* 0x00000027282e723e */ /* 0x000fe200000000ff */
[----:B------:R4:W-:Y:S01]  /*54a0*/  STS.128 [R26+0x80], R12 ;  /* 0x0000800c1a007388 */ /* 0x0009e20000000c00 */
[----:B------:R-:W-:Y:S01]  /*54b0*/  F2FP.PACK_AB R47, R38, R37 ;  /* 0x00000025262f723e */ /* 0x000fe200000000ff */
[C---:B------:R-:W-:Y:S01]  /*54c0*/  IMAD R39, R73.reuse, 0x26, RZ ;  /* 0x0000002649277824 */ /* 0x040fe200078e02ff */
[C---:B------:R-:W-:Y:S01]  /*54d0*/  SHF.L.U32 R157, R73.reuse, 0x4, RZ ;  /* 0x00000004499d7819 */ /* 0x040fe200000006ff */
[----:B------:R5:W-:Y:S01]  /*54e0*/  STS.128 [R26+0x480], R16 ;  /* 0x000480101a007388 */ /* 0x000be20000000c00 */
[C---:B------:R-:W-:Y:S01]  /*54f0*/  LEA R75, R73.reuse, R73, 0x4 ;  /* 0x00000049494b7211 */ /* 0x040fe200078e20ff */
[C---:B------:R-:W-:Y:S01]  /*5500*/  IMAD R87, R73.reuse, 0x30, RZ ;  /* 0x0000003049577824 */ /* 0x040fe200078e02ff */
[----:B------:R-:W-:Y:S01]  /*5510*/  LEA.HI.X.SX32 R91, R73, R79, 0x1, P5 ;  /* 0x0000004f495b7211 */ /* 0x000fe200028f0eff */
[----:B------:R0:W-:Y:S01]  /*5520*/  STS.128 [R26+0x400], R44 ;  /* 0x0004002c1a007388 */ /* 0x0001e20000000c00 */
[----:B------:R-:W-:Y:S01]  /*5530*/  FSETP.NEU.AND P1, PT, R48, RZ, PT ;  /* 0x000000ff3000720b */ /* 0x000fe20003f2d000 */
[----:B------:R-:W-:Y:S01]  /*5540*/  FFMA R80, R7, 0.69314718246459960938, R80 ;  /* 0x3f31721807507823 */ /* 0x000fe20000000050 */
[----:B------:R-:W-:Y:S01]  /*5550*/  FSETP.NEU.AND P0, PT, R50, RZ, PT ;  /* 0x000000ff3200720b */ /* 0x000fe20003f0d000 */
[C---:B---3--:R-:W-:Y:S01]  /*5560*/  IMAD R9, R73.reuse, 0x16, RZ ;  /* 0x0000001649097824 */ /* 0x048fe200078e02ff */
[C---:B------:R-:W-:Y:S01]  /*5570*/  SHF.L.U32 R7, R73.reuse, 0x5, RZ ;  /* 0x0000000549077819 */ /* 0x040fe200000006ff */
[C---:B------:R-:W-:Y:S01]  /*5580*/  IMAD R8, R73.reuse, 0x15, RZ ;  /* 0x0000001549087824 */ /* 0x040fe200078e02ff */
[C---:B------:R-:W-:Y:S01]  /*5590*/  LEA R25, R73.reuse, R73, 0x5 ;  /* 0x0000004949197211 */ /* 0x040fe200078e28ff */
[----:B----4-:R-:W-:Y:S01]  /*55a0*/  IMAD R13, R73, 0x18, RZ ;  /* 0x00000018490d7824 */ /* 0x010fe200078e02ff */
[-C--:B------:R-:W-:Y:S01]  /*55b0*/  IADD3 R144, P4, R9, R78.reuse, RZ ;  /* 0x0000004e09907210 */ /* 0x080fe20007f9e0ff */
[C---:B------:R-:W-:Y:S01]  /*55c0*/  IMAD R51, R73.reuse, 0x2c, RZ ;  /* 0x0000002c49337824 */ /* 0x040fe200078e02ff */
[----:B------:R-:W-:Y:S01]  /*55d0*/  BAR.SYNC.DEFER_BLOCKING 0x0 ;  /* 0x0000000000007b1d */ /* 0x000fe20000010000 */
[----:B-----5:R-:W-:Y:S01]  /*55e0*/  IMAD R17, R73, 0x1a, RZ ;  /* 0x0000001a49117824 */ /* 0x020fe200078e02ff */
[-C--:B------:R-:W-:Y:S01]  /*55f0*/  IADD3 R146, P6, R13, R78.reuse, RZ ;  /* 0x0000004e0d927210 */ /* 0x080fe20007fde0ff */
[----:B------:R-:W-:Y:S01]  /*5600*/  IMAD R11, R73, 0x17, RZ ;  /* 0x00000017490b7824 */ /* 0x000fe200078e02ff */
[-C--:B------:R-:W-:Y:S01]  /*5610*/  LEA.HI.X.SX32 R145, R145, R79.reuse, 0x1, P4 ;  /* 0x0000004f91917211 */ /* 0x080fe200020f0eff */
[----:B0-----:R-:W-:Y:S01]  /*5620*/  IMAD R47, R73, 0x2a, RZ ;  /* 0x0000002a492f7824 */ /* 0x001fe200078e02ff */
[-C--:B------:R-:W-:Y:S01]  /*5630*/  IADD3 R148, P3, R17, R78.reuse, RZ ;  /* 0x0000004e11947210 */ /* 0x080fe20007f7e0ff */
        /* <DEDUP_REMOVED lines=40> */
[----:B------:R-:W-:Y:S01]  /*58c0*/  IMAD R40, R73, 0x4e, RZ ;  /* 0x0000004e49287824 */ /* 0x000fe200078e02ff */
[-C--:B------:R-:W-:Y:S01]  /*58d0*/  IADD3 R16, P4, R103, R78.reuse, RZ ;  /* 0x0000004e67107210 */ /* 0x080fe20007f9e0ff */
[C---:B------:R-:W-:Y:S01]  /*58e0*/  IMAD R42, R73.reuse, 0x50, RZ ;  /* 0x00000050492a7824 */ /* 0x040fe200078e02ff */
        /* <DEDUP_REMOVED lines=15> */
[C---:B------:R-:W-:Y:S01]  /*59e0*/  IMAD R52, R73.reuse, 0x5a, RZ ;  /* 0x0000005a49347824 */ /* 0x040fe200078e02ff */
[-C--:B------:R-:W-:Y:S01]  /*59f0*/  IADD3 R30, P4, R30, R78.reuse, RZ ;  /* 0x0000004e1e1e7210 */ /* 0x080fe20007f9e0ff */
[----:B------:R-:W-:Y:S01]  /*5a00*/  IMAD R54, R73, 0x5c, RZ ;  /* 0x0000005c49367824 */ /* 0x000fe200078e02ff */
[-C--:B------:R-:W-:Y:S01]  /*5a10*/  LEA.HI.X.SX32 R43, R43, R79.reuse, 0x1, P6 ;  /* 0x0000004f2b2b7211 */ /* 0x080fe200030f0eff */
[----:B------:R-:W-:Y:S01]  /*5a20*/  IMAD R83, R73, 0x2f, RZ ;  /* 0x0000002f49537824 */ /* 0x000fe200078e02ff */
[-C--:B------:R-:W-:Y:S01]  /*5a30*/  LEA.HI.X.SX32 R31, R31, R79.reuse, 0x1, P4 ;  /* 0x0000004f1f1f7211 */ /* 0x080fe200020f0eff */
[C---:B------:R-:W-:Y:S01]  /*5a40*/  IMAD R82, R73.reuse, 0x5e, RZ ;  /* 0x0000005e49527824 */ /* 0x040fe200078e02ff */
[-C--:B------:R-:W-:Y:S01]  /*5a50*/  IADD3 R38, P4, R38, R78.reuse, RZ ;  /* 0x0000004e26267210 */ /* 0x080fe20007f9e0ff */
[C---:B------:R-:W-:Y:S01]  /*5a60*/  IMAD R86, R73.reuse, 0x60, RZ ;  /* 0x0000006049567824 */ /* 0x040fe200078e02ff */
[-C--:B------:R-:W-:Y:S01]  /*5a70*/  IADD3 R50, P6, R50, R78.reuse, RZ ;  /* 0x0000004e32327210 */ /* 0x080fe20007fde0ff */
[----:B------:R-:W-:Y:S01]  /*5a80*/  IMAD R97, R73, 0x31, RZ ;  /* 0x0000003149617824 */ /* 0x000fe200078e02ff */
[-C--:B------:R-:W-:Y:S01]  /*5a90*/  LEA.HI.X.SX32 R39, R39, R79.reuse, 0x1, P4 ;  /* 0x0000004f27277211 */ /* 0x080fe200020f0eff */
[C---:B------:R-:W-:Y:S01]  /*5aa0*/  IMAD R96, R73.reuse, 0x62, RZ ;  /* 0x0000006249607824 */ /* 0x040fe200078e02ff */
[-C--:B------:R-:W-:Y:S01]  /*5ab0*/  IADD3 R46, P4, R46, R78.reuse, RZ ;  /* 0x0000004e2e2e7210 */ /* 0x080fe20007f9e0ff */
[C---:B------:R-:W-:Y:S01]  /*5ac0*/  IMAD R98, R73.reuse, 0x64, RZ ;  /* 0x0000006449627824 */ /* 0x040fe200078e02ff */
[----:B------:R0:W-:Y:S01]  /*5ad0*/  STG.E.U16 [R78.64], R56 ;  /* 0x000000384e007986 */ /* 0x0001e2000c101504 */
[----:B------:R-:W-:Y:S01]  /*5ae0*/  IMAD R101, R73, 0x33, RZ ;  /* 0x0000003349657824 */ /* 0x000fe200078e02ff */
[-C--:B------:R-:W-:Y:S01]  /*5af0*/  LEA.HI.X.SX32 R47, R47, R79.reuse, 0x1, P4 ;  /* 0x0000004f2f2f7211 */ /* 0x080fe200020f0eff */
[C---:B------:R-:W-:Y:S01]  /*5b00*/  IMAD R100, R73.reuse, 0x66, RZ ;  /* 0x0000006649647824 */ /* 0x040fe200078e02ff */
[-C--:B------:R-:W-:Y:S01]  /*5b10*/  IADD3 R54, P4, R54, R78.reuse, RZ ;  /* 0x0000004e36367210 */ /* 0x080fe20007f9e0ff */
[C---:B------:R-:W-:Y:S01]  /*5b20*/  IMAD R102, R73.reuse, 0x68, RZ ;  /* 0x0000006849667824 */ /* 0x040fe200078e02ff */
[----:B------:R-:W-:Y:S01]  /*5b30*/  FSEL R2, R2, -INF , P1 ;  /* 0xff80000002027808 */ /* 0x000fe20000800000 */
[----:B------:R-:W-:Y:S01]  /*5b40*/  IMAD R105, R73, 0x35, RZ ;  /* 0x0000003549697824 */ /* 0x000fe200078e02ff */
[----:B------:R-:W-:Y:S01]  /*5b50*/  LEA.HI.X.SX32 R55, R55, R79, 0x1, P4 ;  /* 0x0000004f37377211 */ /* 0x000fe200020f0eff */
[C---:B------:R-:W-:Y:S01]  /*5b60*/  IMAD R104, R73.reuse, 0x6a, RZ ;  /* 0x0000006a49687824 */ /* 0x040fe200078e02ff */
[----:B------:R-:W-:Y:S01]  /*5b70*/  IADD3 R98, P4, R98, R78, RZ ;  /* 0x0000004e62627210 */ /* 0x000fe20007f9e0ff */
[C---:B------:R-:W-:Y:S01]  /*5b80*/  IMAD R106, R73.reuse, 0x6c, RZ ;  /* 0x0000006c496a7824 */ /* 0x040fe200078e02ff */
[----:B------:R-:W-:Y:S01]  /*5b90*/  FSEL R0, R0, -INF , P0 ;  /* 0xff80000000007808 */ /* 0x000fe20000000000 */
[----:B------:R-:W-:-:S02]  /*5ba0*/  IMAD R111, R73, 0x37, RZ ;  /* 0x00000037496f7824 */ /* 0x000fc400078e02ff */
[C---:B------:R-:W-:Y:S02]  /*5bb0*/  IMAD R110, R73.reuse, 0x6e, RZ ;  /* 0x0000006e496e7824 */ /* 0x040fe400078e02ff */
[C---:B------:R-:W-:Y:S02]  /*5bc0*/  IMAD R112, R73.reuse, 0x70, RZ ;  /* 0x0000007049707824 */ /* 0x040fe400078e02ff */
[C---:B------:R-:W-:Y:S02]  /*5bd0*/  IMAD R115, R73.reuse, 0x39, RZ ;  /* 0x0000003949737824 */ /* 0x040fe400078e02ff */
[C---:B------:R-:W-:Y:S02]  /*5be0*/  IMAD R114, R73.reuse, 0x72, RZ ;  /* 0x0000007249727824 */ /* 0x040fe400078e02ff */
[C---:B------:R-:W-:Y:S02]  /*5bf0*/  IMAD R116, R73.reuse, 0x74, RZ ;  /* 0x0000007449747824 */ /* 0x040fe400078e02ff */
[----:B------:R-:W-:-:S02]  /*5c00*/  IMAD R119, R73, 0x3b, RZ ;  /* 0x0000003b49777824 */ /* 0x000fc400078e02ff */
[C---:B------:R-:W-:Y:S02]  /*5c10*/  IMAD R118, R73.reuse, 0x76, RZ ;  /* 0x0000007649767824 */ /* 0x040fe400078e02ff */
[C---:B------:R-:W-:Y:S02]  /*5c20*/  IMAD R120, R73.reuse, 0x78, RZ ;  /* 0x0000007849787824 */ /* 0x040fe400078e02ff */
[C---:B------:R-:W-:Y:S02]  /*5c30*/  IMAD R123, R73.reuse, 0x3d, RZ ;  /* 0x0000003d497b7824 */ /* 0x040fe400078e02ff */
[C---:B------:R-:W-:Y:S02]  /*5c40*/  IMAD R122, R73.reuse, 0x7a, RZ ;  /* 0x0000007a497a7824 */ /* 0x040fe400078e02ff */
[C---:B------:R-:W-:Y:S02]  /*5c50*/  IMAD R165, R73.reuse, 0x7e, RZ ;  /* 0x0000007e49a57824 */ /* 0x040fe400078e02ff */
[----:B------:R-:W-:-:S02]  /*5c60*/  IMAD R125, R73, 0x3f, RZ ;  /* 0x0000003f497d7824 */ /* 0x000fc400078e02ff */
[----:B------:R-:W-:Y:S01]  /*5c70*/  IMAD R155, R73, 0x7c, RZ ;  /* 0x0000007c499b7824 */ /* 0x000fe200078e02ff */
[-C--:B------:R-:W-:Y:S01]  /*5c80*/  LEA.HI.X.SX32 R73, R95, R79.reuse, 0x1, P3 ;  /* 0x0000004f5f497211 */ /* 0x080fe200018f0eff */
[----:B------:R-:W-:Y:S01]  /*5c90*/  FFMA R109, R0, 0.69314718246459960938, R109 ;  /* 0x3f317218006d7823 */ /* 0x000fe2000000006d */
[-C--:B------:R-:W-:Y:S01]  /*5ca0*/  LEA.HI.X.SX32 R95, R8, R79.reuse, 0x1, P5 ;  /* 0x0000004f085f7211 */ /* 0x080fe200028f0eff */
[----:B------:R-:W-:Y:S01]  /*5cb0*/  IMAD R163, R163, c[0x0][0x1cc], RZ ;  /* 0x00007300a3a37a24 */ /* 0x000fe200078e02ff */
[-C--:B------:R-:W-:Y:S02]  /*5cc0*/  IADD3 R12, P5, R87, R78.reuse, RZ ;  /* 0x0000004e570c7210 */ /* 0x080fe40007fbe0ff */
[-C--:B------:R-:W-:Y:S02]  /*5cd0*/  IADD3 R8, P3, R51, R78.reuse, RZ ;  /* 0x0000004e33087210 */ /* 0x080fe40007f7e0ff */
[----:B------:R-:W-:Y:S02]  /*5ce0*/  LEA.HI.X.SX32 R13, R13, R79, 0x1, P5 ;  /* 0x0000004f0d0d7211 */ /* 0x000fe400028f0eff */
[----:B------:R-:W-:-:S02]  /*5cf0*/  IADD3 R18, P5, R107, R78, RZ ;  /* 0x0000004e6b127210 */ /* 0x000fc40007fbe0ff */
[-C--:B------:R-:W-:Y:S02]  /*5d00*/  LEA.HI.X.SX32 R9, R9, R79.reuse, 0x1, P3 ;  /* 0x0000004f09097211 */ /* 0x080fe400018f0eff */
[-C--:B------:R-:W-:Y:S02]  /*5d10*/  LEA.HI.X.SX32 R19, R19, R79.reuse, 0x1, P5 ;  /* 0x0000004f13137211 */ /* 0x080fe400028f0eff */
[-C--:B------:R-:W-:Y:S02]  /*5d20*/  IADD3 R22, P5, R117, R78.reuse, RZ ;  /* 0x0000004e75167210 */ /* 0x080fe40007fbe0ff */
[-C--:B------:R-:W-:Y:S02]  /*5d30*/  IADD3 R14, P3, R99, R78.reuse, RZ ;  /* 0x0000004e630e7210 */ /* 0x080fe40007f7e0ff */
[----:B------:R-:W-:Y:S02]  /*5d40*/  LEA.HI.X.SX32 R23, R23, R79, 0x1, P5 ;  /* 0x0000004f17177211 */ /* 0x000fe400028f0eff */
[----:B------:R-:W-:-:S02]  /*5d50*/  IADD3 R28, P5, R127, R78, RZ ;  /* 0x0000004e7f1c7210 */ /* 0x000fc40007fbe0ff */
[-C--:B------:R-:W-:Y:S02]  /*5d60*/  LEA.HI.X.SX32 R15, R15, R79.reuse, 0x1, P3 ;  /* 0x0000004f0f0f7211 */ /* 0x080fe400018f0eff */
[-C--:B------:R-:W-:Y:S02]  /*5d70*/  LEA.HI.X.SX32 R29, R29, R79.reuse, 0x1, P5 ;  /* 0x0000004f1d1d7211 */ /* 0x080fe400028f0eff */
[-C--:B------:R-:W-:Y:S02]  /*5d80*/  IADD3 R24, P3, R24, R78.reuse, RZ ;  /* 0x0000004e18187210 */ /* 0x080fe40007f7e0ff */
[----:B------:R-:W-:Y:S02]  /*5d90*/  IADD3 R32, P5, R32, R78, RZ ;  /* 0x0000004e20207210 */ /* 0x000fe40007fbe0ff */
[-C--:B------:R-:W-:Y:S02]  /*5da0*/  LEA.HI.X.SX32 R25, R25, R79.reuse, 0x1, P3 ;  /* 0x0000004f19197211 */ /* 0x080fe400018f0eff */
[----:B------:R-:W-:-:S02]  /*5db0*/  LEA.HI.X.SX32 R33, R33, R79, 0x1, P5 ;  /* 0x0000004f21217211 */ /* 0x000fc400028f0eff */
[-C--:B------:R-:W-:Y:S02]  /*5dc0*/  IADD3 R36, P3, R36, R78.reuse, RZ ;  /* 0x0000004e24247210 */ /* 0x080fe40007f7e0ff */
[-C--:B------:R-:W-:Y:S02]  /*5dd0*/  IADD3 R40, P5, R40, R78.reuse, RZ ;  /* 0x0000004e28287210 */ /* 0x080fe40007fbe0ff */
[-C--:B------:R-:W-:Y:S02]  /*5de0*/  LEA.HI.X.SX32 R37, R37, R79.reuse, 0x1, P3 ;  /* 0x0000004f25257211 */ /* 0x080fe400018f0eff */
[----:B------:R-:W-:Y:S02]  /*5df0*/  LEA.HI.X.SX32 R41, R41, R79, 0x1, P5 ;  /* 0x0000004f29297211 */ /* 0x000fe400028f0eff */
[-C--:B------:R-:W-:Y:S02]  /*5e00*/  IADD3 R44, P3, R44, R78.reuse, RZ ;  /* 0x0000004e2c2c7210 */ /* 0x080fe40007f7e0ff */
[----:B------:R-:W-:-:S02]  /*5e10*/  IADD3 R48, P5, R48, R78, RZ ;  /* 0x0000004e30307210 */ /* 0x000fc40007fbe0ff */
[-C--:B------:R-:W-:Y:S02]  /*5e20*/  LEA.HI.X.SX32 R45, R45, R79.reuse, 0x1, P3 ;  /* 0x0000004f2d2d7211 */ /* 0x080fe400018f0eff */
[-C--:B------:R-:W-:Y:S02]  /*5e30*/  LEA.HI.X.SX32 R49, R49, R79.reuse, 0x1, P5 ;  /* 0x0000004f31317211 */ /* 0x080fe400028f0eff */
[-C--:B------:R-:W-:Y:S02]  /*5e40*/  IADD3 R52, P3, R52, R78.reuse, RZ ;  /* 0x0000004e34347210 */ /* 0x080fe40007f7e0ff */
[----:B------:R-:W-:Y:S02]  /*5e50*/  IADD3 R82, P5, R82, R78, RZ ;  /* 0x0000004e52527210 */ /* 0x000fe40007fbe0ff */
[-C--:B------:R-:W-:Y:S02]  /*5e60*/  LEA.HI.X.SX32 R51, R51, R79.reuse, 0x1, P6 ;  /* 0x0000004f33337211 */ /* 0x080fe400030f0eff */
[----:B------:R-:W-:-:S02]  /*5e70*/  LEA.HI.X.SX32 R53, R53, R79, 0x1, P3 ;  /* 0x0000004f35357211 */ /* 0x000fc400018f0eff */
[-C--:B------:R-:W-:Y:S02]  /*5e80*/  LEA.HI.X.SX32 R83, R83, R79.reuse, 0x1, P5 ;  /* 0x0000004f53537211 */ /* 0x080fe400028f0eff */
[-C--:B------:R-:W-:Y:S02]  /*5e90*/  IADD3 R86, P6, R86, R78.reuse, RZ ;  /* 0x0000004e56567210 */ /* 0x080fe40007fde0ff */
[-C--:B------:R-:W-:Y:S02]  /*5ea0*/  IADD3 R96, P3, R96, R78.reuse, RZ ;  /* 0x0000004e60607210 */ /* 0x080fe40007f7e0ff */
[----:B------:R-:W-:Y:S02]  /*5eb0*/  IADD3 R100, P5, R100, R78, RZ ;  /* 0x0000004e64647210 */ /* 0x000fe40007fbe0ff */
[-C--:B------:R-:W-:Y:S02]  /*5ec0*/  LEA.HI.X.SX32 R87, R87, R79.reuse, 0x1, P6 ;  /* 0x0000004f57577211 */ /* 0x080fe400030f0eff */
[----:B------:R-:W-:-:S02]  /*5ed0*/  LEA.HI.X.SX32 R97, R97, R79, 0x1, P3 ;  /* 0x0000004f61617211 */ /* 0x000fc400018f0eff */
[-C--:B------:R-:W-:Y:S02]  /*5ee0*/  LEA.HI.X.SX32 R99, R99, R79.reuse, 0x1, P4 ;  /* 0x0000004f63637211 */ /* 0x080fe400020f0eff */
[----:B------:R-:W-:Y:S02]  /*5ef0*/  LEA.HI.X.SX32 R101, R101, R79, 0x1, P5 ;  /* 0x0000004f65657211 */ /* 0x000fe400028f0eff */
[-C--:B------:R-:W-:Y:S02]  /*5f00*/  IADD3 R102, P6, R102, R78.reuse, RZ ;  /* 0x0000004e66667210 */ /* 0x080fe40007fde0ff */
[-C--:B------:R-:W-:Y:S02]  /*5f10*/  IADD3 R104, P3, R104, R78.reuse, RZ ;  /* 0x0000004e68687210 */ /* 0x080fe40007f7e0ff */
[-C--:B------:R-:W-:Y:S02]  /*5f20*/  IADD3 R106, P4, R106, R78.reuse, RZ ;  /* 0x0000004e6a6a7210 */ /* 0x080fe40007f9e0ff */
[----:B------:R-:W-:-:S02]  /*5f30*/  IADD3 R110, P5, R110, R78, RZ ;  /* 0x0000004e6e6e7210 */ /* 0x000fc40007fbe0ff */
[-C--:B------:R-:W-:Y:S02]  /*5f40*/  LEA.HI.X.SX32 R103, R103, R79.reuse, 0x1, P6 ;  /* 0x0000004f67677211 */ /* 0x080fe400030f0eff */
[-C--:B------:R-:W-:Y:S02]  /*5f50*/  LEA.HI.X.SX32 R105, R105, R79.reuse, 0x1, P3 ;  /* 0x0000004f69697211 */ /* 0x080fe400018f0eff */
[-C--:B------:R-:W-:Y:S02]  /*5f60*/  LEA.HI.X.SX32 R107, R107, R79.reuse, 0x1, P4 ;  /* 0x0000004f6b6b7211 */ /* 0x080fe400020f0eff */
[----:B------:R-:W-:Y:S02]  /*5f70*/  LEA.HI.X.SX32 R111, R111, R79, 0x1, P5 ;  /* 0x0000004f6f6f7211 */ /* 0x000fe400028f0eff */
[-C--:B------:R-:W-:Y:S02]  /*5f80*/  IADD3 R112, P6, R112, R78.reuse, RZ ;  /* 0x0000004e70707210 */ /* 0x080fe40007fde0ff */
[----:B------:R-:W-:-:S02]  /*5f90*/  IADD3 R114, P3, R114, R78, RZ ;  /* 0x0000004e72727210 */ /* 0x000fc40007f7e0ff */
[-C--:B------:R-:W-:Y:S02]  /*5fa0*/  IADD3 R116, P4, R116, R78.reuse, RZ ;  /* 0x0000004e74747210 */ /* 0x080fe40007f9e0ff */
[----:B------:R-:W-:Y:S02]  /*5fb0*/  IADD3 R118, P5, R118, R78, RZ ;  /* 0x0000004e76767210 */ /* 0x000fe40007fbe0ff */
[-C--:B------:R-:W-:Y:S02]  /*5fc0*/  LEA.HI.X.SX32 R113, R113, R79.reuse, 0x1, P6 ;  /* 0x0000004f71717211 */ /* 0x080fe400030f0eff */
[-C--:B------:R-:W-:Y:S02]  /*5fd0*/  LEA.HI.X.SX32 R115, R115, R79.reuse, 0x1, P3 ;  /* 0x0000004f73737211 */ /* 0x080fe400018f0eff */
[-C--:B------:R-:W-:Y:S02]  /*5fe0*/  LEA.HI.X.SX32 R117, R117, R79.reuse, 0x1, P4 ;  /* 0x0000004f75757211 */ /* 0x080fe400020f0eff */
[----:B------:R-:W-:-:S02]  /*5ff0*/  LEA.HI.X.SX32 R119, R119, R79, 0x1, P5 ;  /* 0x0000004f77777211 */ /* 0x000fc400028f0eff */
[-C--:B------:R-:W-:Y:S02]  /*6000*/  IADD3 R120, P6, R120, R78.reuse, RZ ;  /* 0x0000004e78787210 */ /* 0x080fe40007fde0ff */
[-C--:B------:R-:W-:Y:S02]  /*6010*/  IADD3 R122, P3, R122, R78.reuse, RZ ;  /* 0x0000004e7a7a7210 */ /* 0x080fe40007f7e0ff */
[-C--:B------:R-:W-:Y:S02]  /*6020*/  IADD3 R124, P4, R165, R78.reuse, RZ ;  /* 0x0000004ea57c7210 */ /* 0x080fe40007f9e0ff */
[----:B------:R-:W-:Y:S02]  /*6030*/  IADD3 R126, P5, R155, R78, RZ ;  /* 0x0000004e9b7e7210 */ /* 0x000fe40007fbe0ff */
[-C--:B------:R-:W-:Y:S02]  /*6040*/  LEA.HI.X.SX32 R121, R121, R79.reuse, 0x1, P6 ;  /* 0x0000004f79797211 */ /* 0x080fe400030f0eff */
[----:B------:R-:W-:-:S02]  /*6050*/  LEA.HI.X.SX32 R123, R123, R79, 0x1, P3 ;  /* 0x0000004f7b7b7211 */ /* 0x000fc400018f0eff */
[-C--:B------:R-:W-:Y:S02]  /*6060*/  LEA.HI.X.SX32 R125, R125, R79.reuse, 0x1, P4 ;  /* 0x0000004f7d7d7211 */ /* 0x080fe400020f0eff */
[----:B------:R-:W-:Y:S02]  /*6070*/  LEA.HI.X.SX32 R127, R127, R79, 0x1, P5 ;  /* 0x0000004f7f7f7211 */ /* 0x000fe400028f0eff */
[----:B0-----:R-:W-:Y:S02]  /*6080*/  PRMT R79, R56, 0x7632, R79 ;  /* 0x00007632384f7816 */ /* 0x001fe4000000004f */
[----:B-1----:R-:W-:Y:S02]  /*6090*/  PRMT R78, R64, 0x7632, R78 ;  /* 0x00007632404e7816 */ /* 0x002fe4000000004e */
[----:B------:R-:W-:Y:S01]  /*60a0*/  LOP3.LUT R155, R160, 0x70, RZ, 0xc0, !PT ;  /* 0x00000070a09b7812 */ /* 0x000fe200078ec0ff */
[----:B------:R0:W-:Y:S01]  /*60b0*/  STG.E.U16 [R90.64], R79 ;  /* 0x0000004f5a007986 */ /* 0x0001e2000c101504 */
[----:B------:R-:W-:-:S02]  /*60c0*/  SHF.R.U32.HI R160, RZ, 0x1, R160 ;  /* 0x00000001ffa07819 */ /* 0x000fc400000116a0 */
[----:B------:R-:W-:Y:S01]  /*60d0*/  LEA R155, R155, R84, 0x2 ;  /* 0x000000549b9b7211 */ /* 0x000fe200078e10ff */
[----:B------:R1:W-:Y:S01]  /*60e0*/  STG.E.U16 [R88.64], R68 ;  /* 0x0000004458007986 */ /* 0x0003e2000c101504 */
[----:B------:R-:W-:Y:S02]  /*60f0*/  PRMT R84, R65, 0x7632, R84 ;  /* 0x0000763241547816 */ /* 0x000fe40000000054 */
[----:B------:R-:W-:-:S04]  /*6100*/  LOP3.LUT R56, R160, 0x4, RZ, 0xc0, !PT ;  /* 0x00000004a0387812 */ /* 0x000fc800078ec0ff */
[----:B------:R-:W-:Y:S02]  /*6110*/  IADD3 R56, R56, R155, RZ ;  /* 0x0000009b38387210 */ /* 0x000fe40007ffe0ff */
[----:B0-----:R-:W-:Y:S02]  /*6120*/  PRMT R79, R69, 0x7632, R79 ;  /* 0x00007632454f7816 */ /* 0x001fe4000000004f */
[----:B-1----:R-:W-:Y:S02]  /*6130*/  PRMT R89, R68, 0x7632, R89 ;  /* 0x0000763244597816 */ /* 0x002fe40000000059 */
[----:B--2---:R-:W-:-:S03]  /*6140*/  PRMT R68, R60, 0x7632, R68 ;  /* 0x000076323c447816 */ /* 0x004fc60000000044 */
[----:B------:R0:W-:Y:S04]  /*6150*/  STG.E.U16 [R128.64], R89 ;  /* 0x0000005980007986 */ /* 0x0001e8000c101504 */
[----:B------:R1:W-:Y:S04]  /*6160*/  STG.E.U16 [R130.64], R64 ;  /* 0x0000004082007986 */ /* 0x0003e8000c101504 */
[----:B------:R-:W-:Y:S04]  /*6170*/  STG.E.U16 [R132.64], R78 ;  /* 0x0000004e84007986 */ /* 0x000fe8000c101504 */
[----:B------:R2:W-:Y:S01]  /*6180*/  STG.E.U16 [R134.64], R60 ;  /* 0x0000003c86007986 */ /* 0x0005e2000c101504 */
[----:B0-----:R-:W-:-:S02]  /*6190*/  PRMT R128, R61, 0x7632, R128 ;  /* 0x000076323d807816 */ /* 0x001fc40000000080 */
[----:B-1----:R-:W-:Y:S01]  /*61a0*/  PRMT R64, R57, 0x7632, R64 ;  /* 0x0000763239407816 */ /* 0x002fe20000000040 */
[----:B------:R-:W-:Y:S04]  /*61b0*/  STG.E.U16 [R136.64], R68 ;  /* 0x0000004488007986 */ /* 0x000fe8000c101504 */
[----:B------:R0:W-:Y:S01]  /*61c0*/  STG.E.U16 [R138.64], R57 ;  /* 0x000000398a007986 */ /* 0x0001e2000c101504 */
[----:B--2---:R-:W-:-:S03]  /*61d0*/  PRMT R60, R70, 0x7632, R60 ;  /* 0x00007632463c7816 */ /* 0x004fc6000000003c */
[----:B------:R1:W-:Y:S04]  /*61e0*/  STG.E.U16 [R140.64], R64 ;  /* 0x000000408c007986 */ /* 0x0003e8000c101504 */
[----:B------:R-:W-:Y:S04]  /*61f0*/  STG.E.U16 [R142.64], R69 ;  /* 0x000000458e007986 */ /* 0x000fe8000c101504 */
[----:B------:R-:W-:Y:S01]  /*6200*/  STG.E.U16 [R144.64], R79 ;  /* 0x0000004f90007986 */ /* 0x000fe2000c101504 */
[----:B0-----:R-:W-:-:S03]  /*6210*/  PRMT R57, R58, 0x7632, R57 ;  /* 0x000076323a397816 */ /* 0x001fc60000000039 */
[----:B------:R-:W-:Y:S01]  /*6220*/  STG.E.U16 [R146.64], R65 ;  /* 0x0000004192007986 */ /* 0x000fe2000c101504 */
[----:B-1----:R-:W-:-:S03]  /*6230*/  PRMT R64, R66, 0x7632, R64 ;  /* 0x0000763242407816 */ /* 0x002fc60000000040 */
[----:B------:R-:W-:Y:S04]  /*6240*/  STG.E.U16 [R148.64], R84 ;  /* 0x0000005494007986 */ /* 0x000fe8000c101504 */
[----:B------:R-:W-:Y:S04]  /*6250*/  STG.E.U16 [R150.64], R61 ;  /* 0x0000003d96007986 */ /* 0x000fe8000c101504 */
[----:B------:R-:W-:Y:S04]  /*6260*/  STG.E.U16 [R152.64], R128 ;  /* 0x0000008098007986 */ /* 0x000fe8000c101504 */
[----:B------:R0:W-:Y:S04]  /*6270*/  STG.E.U16 [R156.64], R58 ;  /* 0x0000003a9c007986 */ /* 0x0001e8000c101504 */
[----:B------:R-:W1:Y:S04]  /*6280*/  LDS.128 R88, [R159] ;  /* 0x000000009f587984 */ /* 0x000e680000000c00 */
[----:B------:R-:W-:Y:S04]  /*6290*/  STG.E.U16 [R74.64], R57 ;  /* 0x000000394a007986 */ /* 0x000fe8000c101504 */
[----:B------:R-:W-:Y:S01]  /*62a0*/  STG.E.U16 [R76.64], R70 ;  /* 0x000000464c007986 */ /* 0x000fe2000c101504 */
[----:B0-----:R-:W-:-:S03]  /*62b0*/  PRMT R58, R62, 0x7632, R58 ;  /* 0x000076323e3a7816 */ /* 0x001fc6000000003a */
[----:B------:R0:W2:Y:S04]  /*62c0*/  LDS.128 R76, [R108] ;  /* 0x000000006c4c7984 */ /* 0x0000a80000000c00 */
[----:B------:R-:W-:Y:S04]  /*62d0*/  STG.E.U16 [R72.64], R60 ;  /* 0x0000003c48007986 */ /* 0x000fe8000c101504 */
[----:B------:R3:W4:Y:S01]  /*62e0*/  LDS.128 R72, [R5] ;  /* 0x0000000005487984 */ /* 0x0007220000000c00 */
[----:B0-----:R-:W-:Y:S01]  /*62f0*/  FFMA R108, R2, 0.69314718246459960938, R85 ;  /* 0x3f317218026c7823 */ /* 0x001fe20000000055 */
[C---:B------:R-:W-:Y:S01]  /*6300*/  SHF.L.U32 R2, R163.reuse, 0x2, RZ ;  /* 0x00000002a3027819 */ /* 0x040fe200000006ff */
[----:B------:R-:W-:Y:S01]  /*6310*/  IMAD.HI R163, R163, 0x4, RZ ;  /* 0x00000004a3a37827 */ /* 0x000fe200078e02ff */
[----:B------:R-:W-:Y:S04]  /*6320*/  STG.E.U16 [R92.64], R66 ;  /* 0x000000425c007986 */ /* 0x000fe8000c101504 */
[----:B------:R-:W-:Y:S01]  /*6330*/  STG.E.U16 [R94.64], R64 ;  /* 0x000000405e007986 */ /* 0x000fe2000c101504 */
[----:B---3--:R-:W-:-:S03]  /*6340*/  PRMT R5, R67, 0x7632, R5 ;  /* 0x0000763243057816 */ /* 0x008fc60000000005 */
[----:B------:R0:W3:Y:S04]  /*6350*/  LDS.128 R92, [R4] ;  /* 0x00000000045c7984 */ /* 0x0000e80000000c00 */
[----:B------:R5:W-:Y:S04]  /*6360*/  STG.E.U16 [R8.64], R62 ;  /* 0x0000003e08007986 */ /* 0x000be8000c101504 */
[----:B------:R2:W-:Y:S01]  /*6370*/  STG.E.U16 [R10.64], R58 ;  /* 0x0000003a0a007986 */ /* 0x0005e2000c101504 */
[----:B0-----:R-:W-:Y:S02]  /*6380*/  PRMT R4, R63, 0x7632, R4 ;  /* 0x000076323f047816 */ /* 0x001fe40000000004 */
[----:B-1----:R-:W-:Y:S01]  /*6390*/  PRMT R57, R91, 0x7632, R57 ;  /* 0x000076325b397816 */ /* 0x002fe20000000039 */
[----:B------:R0:W-:Y:S01]  /*63a0*/  STG.E.U16 [R12.64], R59 ;  /* 0x0000003b0c007986 */ /* 0x0001e2000c101504 */
[----:B-----5:R-:W-:-:S02]  /*63b0*/  PRMT R9, R59, 0x7632, R9 ;  /* 0x000076323b097816 */ /* 0x020fc40000000009 */
[----:B------:R-:W-:Y:S02]  /*63c0*/  PRMT R8, R88, 0x7632, R8 ;  /* 0x0000763258087816 */ /* 0x000fe40000000008 */
[----:B--2---:R-:W-:Y:S01]  /*63d0*/  PRMT R11, R71, 0x7632, R11 ;  /* 0x00007632470b7816 */ /* 0x004fe2000000000b */
[----:B------:R-:W-:Y:S01]  /*63e0*/  STG.E.U16 [R14.64], R9 ;  /* 0x000000090e007986 */ /* 0x000fe2000c101504 */
[----:B0-----:R-:W-:-:S03]  /*63f0*/  PRMT R59, R79, 0x7632, R59 ;  /* 0x000076324f3b7816 */ /* 0x001fc6000000003b */
[----:B------:R0:W-:Y:S01]  /*6400*/  STG.E.U16 [R16.64], R71 ;  /* 0x0000004710007986 */ /* 0x0001e2000c101504 */
[----:B----4-:R-:W-:-:S03]  /*6410*/  PRMT R61, R75, 0x7632, R61 ;  /* 0x000076324b3d7816 */ /* 0x010fc6000000003d */
[----:B------:R1:W-:Y:S04]  /*6420*/  STG.E.U16 [R18.64], R11 ;  /* 0x0000000b12007986 */ /* 0x0003e8000c101504 */
[----:B------:R2:W-:Y:S04]  /*6430*/  STG.E.U16 [R20.64], R67 ;  /* 0x0000004314007986 */ /* 0x0005e8000c101504 */
[----:B------:R4:W-:Y:S01]  /*6440*/  STG.E.U16 [R22.64], R5 ;  /* 0x0000000516007986 */ /* 0x0009e2000c101504 */
[----:B0-----:R-:W-:Y:S02]  /*6450*/  PRMT R16, R76, 0x7632, R16 ;  /* 0x000076324c107816 */ /* 0x001fe40000000010 */
[----:B---3--:R-:W-:Y:S01]  /*6460*/  PRMT R62, R95, 0x7632, R62 ;  /* 0x000076325f3e7816 */ /* 0x008fe2000000003e */
[----:B------:R0:W-:Y:S01]  /*6470*/  STG.E.U16 [R26.64], R63 ;  /* 0x0000003f1a007986 */ /* 0x0001e2000c101504 */
[----:B-1----:R-:W-:-:S03]  /*6480*/  PRMT R18, R72, 0x7632, R18 ;  /* 0x0000763248127816 */ /* 0x002fc60000000012 */
[----:B------:R1:W-:Y:S01]  /*6490*/  STG.E.U16 [R28.64], R4 ;  /* 0x000000041c007986 */ /* 0x0003e2000c101504 */
[----:B--2---:R-:W-:-:S03]  /*64a0*/  PRMT R20, R92, 0x7632, R20 ;  /* 0x000076325c147816 */ /* 0x004fc60000000014 */
[----:B------:R2:W-:Y:S01]  /*64b0*/  STG.E.U16 [R6.64], R88 ;  /* 0x0000005806007986 */ /* 0x0005e2000c101504 */
[----:B----4-:R-:W-:Y:S02]  /*64c0*/  PRMT R22, R89, 0x7632, R22 ;  /* 0x0000763259167816 */ /* 0x010fe40000000016 */
[----:B------:R-:W-:Y:S01]  /*64d0*/  PRMT R5, R78, 0x7632, R5 ;  /* 0x000076324e057816 */ /* 0x000fe20000000005 */
[----:B------:R3:W-:Y:S01]  /*64e0*/  STG.E.U16 [R24.64], R8 ;  /* 0x0000000818007986 */ /* 0x0007e2000c101504 */
[----:B0-----:R-:W-:-:S03]  /*64f0*/  PRMT R26, R73, 0x7632, R26 ;  /* 0x00007632491a7816 */ /* 0x001fc6000000001a */
[----:B------:R-:W-:Y:S01]  /*6500*/  STG.E.U16 [R30.64], R76 ;  /* 0x0000004c1e007986 */ /* 0x000fe2000c101504 */
[----:B-1----:R-:W-:-:S03]  /*6510*/  PRMT R4, R90, 0x7632, R4 ;  /* 0x000076325a047816 */ /* 0x002fc60000000004 */
[----:B------:R-:W-:Y:S01]  /*6520*/  STG.E.U16 [R32.64], R16 ;  /* 0x0000001020007986 */ /* 0x000fe2000c101504 */
[----:B--2---:R-:W-:-:S03]  /*6530*/  PRMT R6, R74, 0x7632, R6 ;  /* 0x000076324a067816 */ /* 0x004fc60000000006 */
[----:B------:R-:W-:Y:S01]  /*6540*/  STG.E.U16 [R34.64], R72 ;  /* 0x0000004822007986 */ /* 0x000fe2000c101504 */
[----:B---3--:R-:W-:-:S03]  /*6550*/  PRMT R24, R77, 0x7632, R24 ;  /* 0x000076324d187816 */ /* 0x008fc60000000018 */
[----:B------:R-:W-:Y:S04]  /*6560*/  STG.E.U16 [R36.64], R18 ;  /* 0x0000001224007986 */ /* 0x000fe8000c101504 */
[----:B------:R-:W-:Y:S04]  /*6570*/  STG.E.U16 [R38.64], R92 ;  /* 0x0000005c26007986 */ /* 0x000fe8000c101504 */
[----:B------:R0:W-:Y:S04]  /*6580*/  STG.E.U16 [R40.64], R20 ;  /* 0x0000001428007986 */ /* 0x0001e8000c101504 */
[----:B------:R-:W-:Y:S04]  /*6590*/  STG.E.U16 [R42.64], R89 ;  /* 0x000000592a007986 */ /* 0x000fe8000c101504 */
[----:B------:R-:W-:Y:S04]  /*65a0*/  STG.E.U16 [R44.64], R22 ;  /* 0x000000162c007986 */ /* 0x000fe8000c101504 */
[----:B------:R-:W-:Y:S01]  /*65b0*/  STG.E.U16 [R46.64], R77 ;  /* 0x0000004d2e007986 */ /* 0x000fe2000c101504 */
[----:B0-----:R-:W-:-:S03]  /*65c0*/  PRMT R41, R93, 0x7632, R41 ;  /* 0x000076325d297816 */ /* 0x001fc60000000029 */
[----:B------:R-:W-:Y:S04]  /*65d0*/  STG.E.U16 [R48.64], R24 ;  /* 0x0000001830007986 */ /* 0x000fe8000c101504 */
[----:B------:R-:W-:Y:S04]  /*65e0*/  STG.E.U16 [R50.64], R73 ;  /* 0x0000004932007986 */ /* 0x000fe8000c101504 */
[----:B------:R-:W-:Y:S04]  /*65f0*/  STG.E.U16 [R52.64], R26 ;  /* 0x0000001a34007986 */ /* 0x000fe8000c101504 */
[----:B------:R0:W-:Y:S04]  /*6600*/  STG.E.U16 [R54.64], R93 ;  /* 0x0000005d36007986 */ /* 0x0001e8000c101504 */
[----:B------:R-:W-:Y:S04]  /*6610*/  STG.E.U16 [R82.64], R41 ;  /* 0x0000002952007986 */ /* 0x000fe8000c101504 */
[----:B------:R-:W-:Y:S04]  /*6620*/  STG.E.U16 [R86.64], R90 ;  /* 0x0000005a56007986 */ /* 0x000fe8000c101504 */
[----:B------:R1:W-:Y:S01]  /*6630*/  STG.E.U16 [R96.64], R4 ;  /* 0x0000000460007986 */ /* 0x0003e2000c101504 */
[----:B0-----:R-:W-:-:S03]  /*6640*/  PRMT R55, R94, 0x7632, R55 ;  /* 0x000076325e377816 */ /* 0x001fc60000000037 */
[----:B------:R-:W-:Y:S04]  /*6650*/  STG.E.U16 [R98.64], R78 ;  /* 0x0000004e62007986 */ /* 0x000fe8000c101504 */
[----:B------:R-:W-:Y:S04]  /*6660*/  STG.E.U16 [R100.64], R5 ;  /* 0x0000000564007986 */ /* 0x000fe8000c101504 */
[----:B------:R-:W-:Y:S01]  /*6670*/  STG.E.U16 [R102.64], R74 ;  /* 0x0000004a66007986 */ /* 0x000fe2000c101504 */
[----:B-1----:R-:W-:Y:S02]  /*6680*/  FSEL R4, R3, -INF , P2 ;  /* 0xff80000003047808 */ /* 0x002fe40001000000 */
[C---:B------:R-:W-:Y:S01]  /*6690*/  SHF.L.U32 R3, R154.reuse, 0x2, RZ ;  /* 0x000000029a037819 */ /* 0x040fe200000006ff */
[----:B------:R-:W-:Y:S01]  /*66a0*/  STG.E.U16 [R104.64], R6 ;  /* 0x0000000668007986 */ /* 0x000fe2000c101504 */
[----:B------:R-:W-:-:S02]  /*66b0*/  IMAD.HI R154, R154, 0x4, RZ ;  /* 0x000000049a9a7827 */ /* 0x000fc400078e02ff */
[----:B------:R-:W-:Y:S01]  /*66c0*/  IADD3 R2, P0, P1, R3, c[0x0][0x180], R2 ;  /* 0x0000600003027a10 */ /* 0x000fe2000791e002 */
[----:B------:R-:W-:Y:S01]  /*66d0*/  STG.E.U16 [R106.64], R94 ;  /* 0x0000005e6a007986 */ /* 0x000fe2000c101504 */
[----:B------:R-:W-:Y:S02]  /*66e0*/  FFMA R81, R4, 0.69314718246459960938, R81 ;  /* 0x3f31721804517823 */ /* 0x000fe40000000051 */
[----:B------:R-:W-:Y:S01]  /*66f0*/  IADD3.X R3, R154, c[0x0][0x184], R163, P0, P1 ;  /* 0x000061009a037a10 */ /* 0x000fe200007e24a3 */
[----:B------:R-:W-:Y:S04]  /*6700*/  STG.E.U16 [R110.64], R55 ;  /* 0x000000376e007986 */ /* 0x000fe8000c101504 */
        /* <DEDUP_REMOVED lines=8> */
[----:B------:R-:W-:Y:S06]  /*6790*/  BAR.SYNC.DEFER_BLOCKING 0x0 ;  /* 0x0000000000007b1d */ /* 0x000fec0000010000 */
[----:B------:R-:W-:Y:S04]  /*67a0*/  STS.64 [R161], R80 ;  /* 0x00000050a1007388 */ /* 0x000fe80000000a00 */
[----:B------:R-:W-:Y:S04]  /*67b0*/  STS.64 [R161+0x100], R108 ;  /* 0x0001006ca1007388 */ /* 0x000fe80000000a00 */
[----:B------:R-:W-:Y:S06]  /*67c0*/  BAR.SYNC.DEFER_BLOCKING 0x0 ;  /* 0x0000000000007b1d */ /* 0x000fec0000010000 */
[----:B------:R-:W0:Y:S04]  /*67d0*/  LDS R5, [R56] ;  /* 0x0000000038057984 */ /* 0x000e280000000800 */
[----:B0-----:R-:W-:Y:S01]  /*67e0*/  STG.E [R2.64], R5 ;  /* 0x0000000502007986 */ /* 0x001fe2000c101904 */
[----:B------:R-:W-:Y:S05]  /*67f0*/  EXIT ;  /* 0x000000000000794d */ /* 0x000fea0003800000 */
.L_x_2:
[----:B------:R-:W-:-:S00]  /*6800*/  BRA `(.L_x_2) ;  /* 0xfffffff000007947 */ /* 0x000fc0000383ffff */
[----:B------:R-:W-:-:S00]  /*6810*/  NOP ;  /* 0x0000000000007918 */ /* 0x000fc00000000000 */
        /* <DEDUP_REMOVED lines=14> */
.L_x_3:


//--------------------- .nv.global.init           --------------------------
	.section	.nv.global.init,"aw",@progbits
.nv.global.init:
	.type		_$_str,@object
	.size		_$_str,(.L_0 - _$_str)
_$_str:
        /*0000*/ 	.byte	0x5f, 0x5f, 0x43, 0x55, 0x44, 0x41, 0x5f, 0x46, 0x54, 0x5a, 0x00
.L_0:


//--------------------- .nv.shared.attn_fwd       --------------------------
	.section	.nv.shared.attn_fwd,"aw",@nobits
	.sectionflags	@""
	.align	16
